//
// Generated by NVIDIA NVVM Compiler
//
// Compiler Build ID: CL-36424714
// Cuda compilation tools, release 13.0, V13.0.88
// Based on NVVM 20.0.0
//

.version 9.0
.target sm_100
.address_size 64

	// .globl	_Z13parallel_initPfiiffffff

.visible .entry _Z13parallel_initPfiiffffff(
	.param .u64 .ptr .align 1 _Z13parallel_initPfiiffffff_param_0,
	.param .u32 _Z13parallel_initPfiiffffff_param_1,
	.param .u32 _Z13parallel_initPfiiffffff_param_2,
	.param .f32 _Z13parallel_initPfiiffffff_param_3,
	.param .f32 _Z13parallel_initPfiiffffff_param_4,
	.param .f32 _Z13parallel_initPfiiffffff_param_5,
	.param .f32 _Z13parallel_initPfiiffffff_param_6,
	.param .f32 _Z13parallel_initPfiiffffff_param_7,
	.param .f32 _Z13parallel_initPfiiffffff_param_8
)
{
	.reg .pred 	%p<4>;
	.reg .b32 	%r<31>;
	.reg .b32 	%f<19>;
	.reg .b64 	%rd<5>;
	.reg .b64 	%fd<54>;

	ld.param.u64 	%rd1, [_Z13parallel_initPfiiffffff_param_0];
	ld.param.u32 	%r6, [_Z13parallel_initPfiiffffff_param_1];
	ld.param.u32 	%r7, [_Z13parallel_initPfiiffffff_param_2];
	ld.param.f32 	%f4, [_Z13parallel_initPfiiffffff_param_3];
	ld.param.f32 	%f5, [_Z13parallel_initPfiiffffff_param_4];
	ld.param.f32 	%f6, [_Z13parallel_initPfiiffffff_param_5];
	ld.param.f32 	%f7, [_Z13parallel_initPfiiffffff_param_6];
	ld.param.f32 	%f2, [_Z13parallel_initPfiiffffff_param_7];
	ld.param.f32 	%f3, [_Z13parallel_initPfiiffffff_param_8];
	mov.u32 	%r8, %tid.x;
	mov.u32 	%r9, %ctaid.x;
	mov.u32 	%r10, %ntid.x;
	mad.lo.s32 	%r1, %r9, %r10, %r8;
	mov.u32 	%r11, %tid.y;
	mov.u32 	%r12, %ctaid.y;
	mov.u32 	%r13, %ntid.y;
	mad.lo.s32 	%r14, %r12, %r13, %r11;
	mov.u32 	%r15, %nctaid.x;
	mad.lo.s32 	%r16, %r10, %r15, 2;
	mad.lo.s32 	%r2, %r16, %r14, %r16;
	cvt.rn.f64.s32 	%fd6, %r1;
	cvt.rn.f64.s32 	%fd7, %r6;
	mul.f64 	%fd8, %fd7, 0d3FE0000000000000;
	sub.f64 	%fd9, %fd6, %fd8;
	cvt.f64.f32 	%fd10, %f4;
	mul.f64 	%fd11, %fd9, %fd10;
	div.rn.f64 	%fd12, %fd11, %fd7;
	cvt.rn.f32.f64 	%f8, %fd12;
	cvt.rn.f64.u32 	%fd13, %r14;
	cvt.rn.f64.s32 	%fd14, %r7;
	mul.f64 	%fd15, %fd14, 0d3FE0000000000000;
	sub.f64 	%fd16, %fd13, %fd15;
	cvt.f64.f32 	%fd17, %f5;
	mul.f64 	%fd18, %fd16, %fd17;
	div.rn.f64 	%fd19, %fd18, %fd14;
	cvt.rn.f32.f64 	%f9, %fd19;
	sub.f32 	%f10, %f8, %f6;
	neg.f32 	%f11, %f10;
	mul.f32 	%f12, %f10, %f11;
	cvt.f64.f32 	%fd20, %f12;
	mul.f32 	%f13, %f2, %f2;
	cvt.f64.f32 	%fd21, %f13;
	add.f64 	%fd22, %fd21, %fd21;
	div.rn.f64 	%fd23, %fd20, %fd22;
	sub.f32 	%f14, %f9, %f7;
	mul.f32 	%f15, %f14, %f14;
	cvt.f64.f32 	%fd24, %f15;
	mul.f32 	%f16, %f3, %f3;
	cvt.f64.f32 	%fd25, %f16;
	add.f64 	%fd26, %fd25, %fd25;
	div.rn.f64 	%fd27, %fd24, %fd26;
	sub.f64 	%fd1, %fd23, %fd27;
	fma.rn.f64 	%fd28, %fd1, 0d3FF71547652B82FE, 0d4338000000000000;
	{
	.reg .b32 %temp; 
	mov.b64 	{%r3, %temp}, %fd28;
	}
	mov.f64 	%fd29, 0dC338000000000000;
	add.rn.f64 	%fd30, %fd28, %fd29;
	fma.rn.f64 	%fd31, %fd30, 0dBFE62E42FEFA39EF, %fd1;
	fma.rn.f64 	%fd32, %fd30, 0dBC7ABC9E3B39803F, %fd31;
	fma.rn.f64 	%fd33, %fd32, 0d3E5ADE1569CE2BDF, 0d3E928AF3FCA213EA;
	fma.rn.f64 	%fd34, %fd33, %fd32, 0d3EC71DEE62401315;
	fma.rn.f64 	%fd35, %fd34, %fd32, 0d3EFA01997C89EB71;
	fma.rn.f64 	%fd36, %fd35, %fd32, 0d3F2A01A014761F65;
	fma.rn.f64 	%fd37, %fd36, %fd32, 0d3F56C16C1852B7AF;
	fma.rn.f64 	%fd38, %fd37, %fd32, 0d3F81111111122322;
	fma.rn.f64 	%fd39, %fd38, %fd32, 0d3FA55555555502A1;
	fma.rn.f64 	%fd40, %fd39, %fd32, 0d3FC5555555555511;
	fma.rn.f64 	%fd41, %fd40, %fd32, 0d3FE000000000000B;
	fma.rn.f64 	%fd42, %fd41, %fd32, 0d3FF0000000000000;
	fma.rn.f64 	%fd43, %fd42, %fd32, 0d3FF0000000000000;
	{
	.reg .b32 %temp; 
	mov.b64 	{%r4, %temp}, %fd43;
	}
	{
	.reg .b32 %temp; 
	mov.b64 	{%temp, %r5}, %fd43;
	}
	shl.b32 	%r17, %r3, 20;
	add.s32 	%r18, %r17, %r5;
	mov.b64 	%fd53, {%r4, %r18};
	{
	.reg .b32 %temp; 
	mov.b64 	{%temp, %r19}, %fd1;
	}
	mov.b32 	%f17, %r19;
	abs.f32 	%f1, %f17;
	setp.lt.f32 	%p1, %f1, 0f4086232B;
	@%p1 bra 	$L__BB0_3;
	setp.lt.f64 	%p2, %fd1, 0d0000000000000000;
	add.f64 	%fd44, %fd1, 0d7FF0000000000000;
	selp.f64 	%fd53, 0d0000000000000000, %fd44, %p2;
	setp.geu.f32 	%p3, %f1, 0f40874800;
	@%p3 bra 	$L__BB0_3;
	shr.u32 	%r20, %r3, 31;
	add.s32 	%r21, %r3, %r20;
	shr.s32 	%r22, %r21, 1;
	shl.b32 	%r23, %r22, 20;
	add.s32 	%r24, %r5, %r23;
	mov.b64 	%fd45, {%r4, %r24};
	sub.s32 	%r25, %r3, %r22;
	shl.b32 	%r26, %r25, 20;
	add.s32 	%r27, %r26, 1072693248;
	mov.b32 	%r28, 0;
	mov.b64 	%fd46, {%r28, %r27};
	mul.f64 	%fd53, %fd46, %fd45;
$L__BB0_3:
	cvt.f64.f32 	%fd47, %f3;
	cvt.f64.f32 	%fd48, %f2;
	mul.f64 	%fd49, %fd48, 0d401921FB54442EEA;
	mul.f64 	%fd50, %fd49, %fd47;
	rcp.rn.f64 	%fd51, %fd50;
	add.s32 	%r29, %r1, %r2;
	add.s32 	%r30, %r29, 1;
	cvta.to.global.u64 	%rd2, %rd1;
	mul.f64 	%fd52, %fd51, %fd53;
	cvt.rn.f32.f64 	%f18, %fd52;
	mul.wide.s32 	%rd3, %r30, 4;
	add.s64 	%rd4, %rd2, %rd3;
	st.global.f32 	[%rd4], %f18;
	ret;

}
	// .globl	_Z14update_up_downiiPf
.visible .entry _Z14update_up_downiiPf(
	.param .u32 _Z14update_up_downiiPf_param_0,
	.param .u32 _Z14update_up_downiiPf_param_1,
	.param .u64 .ptr .align 1 _Z14update_up_downiiPf_param_2
)
{
	.reg .b32 	%r<13>;
	.reg .b32 	%f<3>;
	.reg .b64 	%rd<11>;

	ld.param.u32 	%r1, [_Z14update_up_downiiPf_param_0];
	ld.param.u32 	%r2, [_Z14update_up_downiiPf_param_1];
	ld.param.u64 	%rd1, [_Z14update_up_downiiPf_param_2];
	cvta.to.global.u64 	%rd2, %rd1;
	mov.u32 	%r3, %tid.x;
	mov.u32 	%r4, %ctaid.x;
	mov.u32 	%r5, %ntid.x;
	mad.lo.s32 	%r6, %r4, %r5, %r3;
	add.s32 	%r7, %r6, 1;
	mov.u32 	%r8, %nctaid.x;
	mad.lo.s32 	%r9, %r5, %r8, %r7;
	add.s32 	%r10, %r9, 2;
	mul.wide.u32 	%rd3, %r10, 4;
	add.s64 	%rd4, %rd2, %rd3;
	ld.global.f32 	%f1, [%rd4];
	mul.wide.s32 	%rd5, %r7, 4;
	add.s64 	%rd6, %rd2, %rd5;
	st.global.f32 	[%rd6], %f1;
	add.s32 	%r11, %r1, 2;
	mul.lo.s32 	%r12, %r2, %r11;
	mul.wide.s32 	%rd7, %r12, 4;
	add.s64 	%rd8, %rd6, %rd7;
	ld.global.f32 	%f2, [%rd8];
	mul.wide.s32 	%rd9, %r11, 4;
	add.s64 	%rd10, %rd8, %rd9;
	st.global.f32 	[%rd10], %f2;
	ret;

}
	// .globl	_Z17update_left_rightiiPf
.visible .entry _Z17update_left_rightiiPf(
	.param .u32 _Z17update_left_rightiiPf_param_0,
	.param .u32 _Z17update_left_rightiiPf_param_1,
	.param .u64 .ptr .align 1 _Z17update_left_rightiiPf_param_2
)
{
	.reg .b32 	%r<8>;
	.reg .b32 	%f<3>;
	.reg .b64 	%rd<7>;

	ld.param.u32 	%r1, [_Z17update_left_rightiiPf_param_0];
	ld.param.u64 	%rd1, [_Z17update_left_rightiiPf_param_2];
	cvta.to.global.u64 	%rd2, %rd1;
	mov.u32 	%r2, %tid.x;
	mov.u32 	%r3, %ctaid.x;
	mov.u32 	%r4, %ntid.x;
	mad.lo.s32 	%r5, %r3, %r4, %r2;
	add.s32 	%r6, %r1, 2;
	mad.lo.s32 	%r7, %r6, %r5, %r6;
	mul.wide.s32 	%rd3, %r7, 4;
	add.s64 	%rd4, %rd2, %rd3;
	ld.global.f32 	%f1, [%rd4+4];
	st.global.f32 	[%rd4], %f1;
	mul.wide.s32 	%rd5, %r1, 4;
	add.s64 	%rd6, %rd4, %rd5;
	ld.global.f32 	%f2, [%rd6];
	st.global.f32 	[%rd6+4], %f2;
	ret;

}


// ===== COMPILED SASS (sm_100) =====

	.target	sm_100

	.elftype	@"ET_EXEC"


//--------------------- .note.nv.tkinfo           --------------------------
	.section	.note.nv.tkinfo,"",@"SHT_NOTE"
	.sectionflags	@"SHF_NOTE_NV_TKINFO"
	.tkinfo
        /*0018*/ 	.word	0x00000002
        /*0030*/ 	.string	""
        /*0030*/ 	.string	"ptxas"
        /*0030*/ 	.string	"Cuda compilation tools, release 13.0, V13.0.88"
        /*0030*/ 	.string	"Build cuda_13.0.r13.0/compiler.36424714_0"
        /*0030*/ 	.string	"-arch sm_100 -m 64 "



//--------------------- .note.nv.cuinfo           --------------------------
	.section	.note.nv.cuinfo,"",@"SHT_NOTE"
	.sectionflags	@"SHF_NOTE_NV_CUINFO"
        /*0018*/ 	.short	0x0002
        /*001a*/ 	.short	0x0064
        /*001c*/ 	.short	0x0082
	.zero		2


//--------------------- .nv.info                  --------------------------
	.section	.nv.info,"",@"SHT_CUDA_INFO"
	.align	4


	//----- nvinfo : EIATTR_REGCOUNT
	.align		4
        /*0000*/ 	.byte	0x04, 0x2f
        /*0002*/ 	.short	(.L_1 - .L_0)
	.align		4
.L_0:
        /*0004*/ 	.word	index@(_Z13parallel_initPfiiffffff)
        /*0008*/ 	.word	0x0000001d


	//----- nvinfo : EIATTR_FRAME_SIZE
	.align		4
.L_1:
        /*000c*/ 	.byte	0x04, 0x11
        /*000e*/ 	.short	(.L_3 - .L_2)
	.align		4
.L_2:
        /*0010*/ 	.word	index@($__internal_1_$__cuda_sm20_div_rn_f64_full)
        /*0014*/ 	.word	0x00000000


	//----- nvinfo : EIATTR_FRAME_SIZE
	.align		4
.L_3:
        /*0018*/ 	.byte	0x04, 0x11
        /*001a*/ 	.short	(.L_5 - .L_4)
	.align		4
.L_4:
        /*001c*/ 	.word	index@($__internal_0_$__cuda_sm20_dblrcp_rn_slowpath_v3)
        /*0020*/ 	.word	0x00000000


	//----- nvinfo : EIATTR_FRAME_SIZE
	.align		4
.L_5:
        /*0024*/ 	.byte	0x04, 0x11
        /*0026*/ 	.short	(.L_7 - .L_6)
	.align		4
.L_6:
        /*0028*/ 	.word	index@(_Z13parallel_initPfiiffffff)
        /*002c*/ 	.word	0x00000000


	//----- nvinfo : EIATTR_REGCOUNT
	.align		4
.L_7:
        /*0030*/ 	.byte	0x04, 0x2f
        /*0032*/ 	.short	(.L_9 - .L_8)
	.align		4
.L_8:
        /*0034*/ 	.word	index@(_Z14update_up_downiiPf)
        /*0038*/ 	.word	0x0000000e


	//----- nvinfo : EIATTR_FRAME_SIZE
	.align		4
.L_9:
        /*003c*/ 	.byte	0x04, 0x11
        /*003e*/ 	.short	(.L_11 - .L_10)
	.align		4
.L_10:
        /*0040*/ 	.word	index@(_Z14update_up_downiiPf)
        /*0044*/ 	.word	0x00000000


	//----- nvinfo : EIATTR_REGCOUNT
	.align		4
.L_11:
        /*0048*/ 	.byte	0x04, 0x2f
        /*004a*/ 	.short	(.L_13 - .L_12)
	.align		4
.L_12:
        /*004c*/ 	.word	index@(_Z17update_left_rightiiPf)
        /*0050*/ 	.word	0x0000000c


	//----- nvinfo : EIATTR_FRAME_SIZE
	.align		4
.L_13:
        /*0054*/ 	.byte	0x04, 0x11
        /*0056*/ 	.short	(.L_15 - .L_14)
	.align		4
.L_14:
        /*0058*/ 	.word	index@(_Z17update_left_rightiiPf)
        /*005c*/ 	.word	0x00000000


	//----- nvinfo : EIATTR_MIN_STACK_SIZE
	.align		4
.L_15:
        /*0060*/ 	.byte	0x04, 0x12
        /*0062*/ 	.short	(.L_17 - .L_16)
	.align		4
.L_16:
        /*0064*/ 	.word	index@(_Z17update_left_rightiiPf)
        /*0068*/ 	.word	0x00000000


	//----- nvinfo : EIATTR_MIN_STACK_SIZE
	.align		4
.L_17:
        /*006c*/ 	.byte	0x04, 0x12
        /*006e*/ 	.short	(.L_19 - .L_18)
	.align		4
.L_18:
        /*0070*/ 	.word	index@(_Z14update_up_downiiPf)
        /*0074*/ 	.word	0x00000000


	//----- nvinfo : EIATTR_MIN_STACK_SIZE
	.align		4
.L_19:
        /*0078*/ 	.byte	0x04, 0x12
        /*007a*/ 	.short	(.L_21 - .L_20)
	.align		4
.L_20:
        /*007c*/ 	.word	index@(_Z13parallel_initPfiiffffff)
        /*0080*/ 	.word	0x00000000
.L_21:


//--------------------- .nv.compat                --------------------------
	.section	.nv.compat,"",@"SHT_CUDA_COMPAT_INFO"
	.align	4
        /*0000*/ 	.byte	0x02, 0x09, 0x00, 0x00, 0x02, 0x02, 0x01, 0x00, 0x02, 0x05, 0x05, 0x00, 0x03, 0x07, 0x01, 0x01
        /*0010*/ 	.byte	0x02, 0x03, 0x00, 0x00, 0x02, 0x06, 0x01, 0x00, 0x04, 0x0b, 0x08, 0x00, 0x01, 0x00, 0x00, 0x00
        /*0020*/ 	.byte	0x00, 0x00, 0x00, 0x00


//--------------------- .nv.info._Z17update_left_rightiiPf --------------------------
	.section	.nv.info._Z17update_left_rightiiPf,"",@"SHT_CUDA_INFO"
	.sectionflags	@""
	.align	4


	//----- nvinfo : EIATTR_CUDA_API_VERSION
	.align		4
        /*0000*/ 	.byte	0x04, 0x37
        /*0002*/ 	.short	(.L_23 - .L_22)
.L_22:
        /*0004*/ 	.word	0x00000082


	//----- nvinfo : EIATTR_KPARAM_INFO
	.align		4
.L_23:
        /*0008*/ 	.byte	0x04, 0x17
        /*000a*/ 	.short	(.L_25 - .L_24)
.L_24:
        /*000c*/ 	.word	0x00000000
        /*0010*/ 	.short	0x0002
        /*0012*/ 	.short	0x0008
        /*0014*/ 	.byte	0x00, 0xf5, 0x21, 0x00


	//----- nvinfo : EIATTR_KPARAM_INFO
	.align		4
.L_25:
        /*0018*/ 	.byte	0x04, 0x17
        /*001a*/ 	.short	(.L_27 - .L_26)
.L_26:
        /*001c*/ 	.word	0x00000000
        /*0020*/ 	.short	0x0001
        /*0022*/ 	.short	0x0004
        /*0024*/ 	.byte	0x00, 0xf0, 0x11, 0x00


	//----- nvinfo : EIATTR_KPARAM_INFO
	.align		4
.L_27:
        /*0028*/ 	.byte	0x04, 0x17
        /*002a*/ 	.short	(.L_29 - .L_28)
.L_28:
        /*002c*/ 	.word	0x00000000
        /*0030*/ 	.short	0x0000
        /*0032*/ 	.short	0x0000
        /*0034*/ 	.byte	0x00, 0xf0, 0x11, 0x00


	//----- nvinfo : EIATTR_SPARSE_MMA_MASK
	.align		4
.L_29:
        /*0038*/ 	.byte	0x03, 0x50
        /*003a*/ 	.short	0x0000


	//----- nvinfo : EIATTR_MAXREG_COUNT
	.align		4
        /*003c*/ 	.byte	0x03, 0x1b
        /*003e*/ 	.short	0x00ff


	//----- nvinfo : EIATTR_MERCURY_ISA_VERSION
	.align		4
        /*0040*/ 	.byte	0x03, 0x5f
        /*0042*/ 	.short	0x0101


	//----- nvinfo : EIATTR_VRC_CTA_INIT_COUNT
	.align		4
        /*0044*/ 	.byte	0x02, 0x4a
	.zero		1
	.zero		1


	//----- nvinfo : EIATTR_EXIT_INSTR_OFFSETS
	.align		4
        /*0048*/ 	.byte	0x04, 0x1c
        /*004a*/ 	.short	(.L_31 - .L_30)


	//   ....[0]....
.L_30:
        /*004c*/ 	.word	0x00000100


	//----- nvinfo : EIATTR_CBANK_PARAM_SIZE
	.align		4
.L_31:
        /*0050*/ 	.byte	0x03, 0x19
        /*0052*/ 	.short	0x0010


	//----- nvinfo : EIATTR_PARAM_CBANK
	.align		4
        /*0054*/ 	.byte	0x04, 0x0a
        /*0056*/ 	.short	(.L_33 - .L_32)
	.align		4
.L_32:
        /*0058*/ 	.word	index@(.nv.constant0._Z17update_left_rightiiPf)
        /*005c*/ 	.short	0x0380
        /*005e*/ 	.short	0x0010


	//----- nvinfo : EIATTR_SW_WAR
	.align		4
.L_33:
        /*0060*/ 	.byte	0x04, 0x36
        /*0062*/ 	.short	(.L_35 - .L_34)
.L_34:
        /*0064*/ 	.word	0x00000008
.L_35:


//--------------------- .nv.info._Z14update_up_downiiPf --------------------------
	.section	.nv.info._Z14update_up_downiiPf,"",@"SHT_CUDA_INFO"
	.sectionflags	@""
	.align	4


	//----- nvinfo : EIATTR_CUDA_API_VERSION
	.align		4
        /*0000*/ 	.byte	0x04, 0x37
        /*0002*/ 	.short	(.L_37 - .L_36)
.L_36:
        /*0004*/ 	.word	0x00000082


	//----- nvinfo : EIATTR_KPARAM_INFO
	.align		4
.L_37:
        /*0008*/ 	.byte	0x04, 0x17
        /*000a*/ 	.short	(.L_39 - .L_38)
.L_38:
        /*000c*/ 	.word	0x00000000
        /*0010*/ 	.short	0x0002
        /*0012*/ 	.short	0x0008
        /*0014*/ 	.byte	0x00, 0xf5, 0x21, 0x00


	//----- nvinfo : EIATTR_KPARAM_INFO
	.align		4
.L_39:
        /*0018*/ 	.byte	0x04, 0x17
        /*001a*/ 	.short	(.L_41 - .L_40)
.L_40:
        /*001c*/ 	.word	0x00000000
        /*0020*/ 	.short	0x0001
        /*0022*/ 	.short	0x0004
        /*0024*/ 	.byte	0x00, 0xf0, 0x11, 0x00


	//----- nvinfo : EIATTR_KPARAM_INFO
	.align		4
.L_41:
        /*0028*/ 	.byte	0x04, 0x17
        /*002a*/ 	.short	(.L_43 - .L_42)
.L_42:
        /*002c*/ 	.word	0x00000000
        /*0030*/ 	.short	0x0000
        /*0032*/ 	.short	0x0000
        /*0034*/ 	.byte	0x00, 0xf0, 0x11, 0x00


	//----- nvinfo : EIATTR_SPARSE_MMA_MASK
	.align		4
.L_43:
        /*0038*/ 	.byte	0x03, 0x50
        /*003a*/ 	.short	0x0000


	//----- nvinfo : EIATTR_MAXREG_COUNT
	.align		4
        /*003c*/ 	.byte	0x03, 0x1b
        /*003e*/ 	.short	0x00ff


	//----- nvinfo : EIATTR_MERCURY_ISA_VERSION
	.align		4
        /*0040*/ 	.byte	0x03, 0x5f
        /*0042*/ 	.short	0x0101


	//----- nvinfo : EIATTR_VRC_CTA_INIT_COUNT
	.align		4
        /*0044*/ 	.byte	0x02, 0x4a
	.zero		1
	.zero		1


	//----- nvinfo : EIATTR_EXIT_INSTR_OFFSETS
	.align		4
        /*0048*/ 	.byte	0x04, 0x1c
        /*004a*/ 	.short	(.L_45 - .L_44)


	//   ....[0]....
.L_44:
        /*004c*/ 	.word	0x00000160


	//----- nvinfo : EIATTR_CBANK_PARAM_SIZE
	.align		4
.L_45:
        /*0050*/ 	.byte	0x03, 0x19
        /*0052*/ 	.short	0x0010


	//----- nvinfo : EIATTR_PARAM_CBANK
	.align		4
        /*0054*/ 	.byte	0x04, 0x0a
        /*0056*/ 	.short	(.L_47 - .L_46)
	.align		4
.L_46:
        /*0058*/ 	.word	index@(.nv.constant0._Z14update_up_downiiPf)
        /*005c*/ 	.short	0x0380
        /*005e*/ 	.short	0x0010


	//----- nvinfo : EIATTR_SW_WAR
	.align		4
.L_47:
        /*0060*/ 	.byte	0x04, 0x36
        /*0062*/ 	.short	(.L_49 - .L_48)
.L_48:
        /*0064*/ 	.word	0x00000008
.L_49:


//--------------------- .nv.info._Z13parallel_initPfiiffffff --------------------------
	.section	.nv.info._Z13parallel_initPfiiffffff,"",@"SHT_CUDA_INFO"
	.sectionflags	@""
	.align	4


	//----- nvinfo : EIATTR_CUDA_API_VERSION
	.align		4
        /*0000*/ 	.byte	0x04, 0x37
        /*0002*/ 	.short	(.L_51 - .L_50)
.L_50:
        /*0004*/ 	.word	0x00000082


	//----- nvinfo : EIATTR_KPARAM_INFO
	.align		4
.L_51:
        /*0008*/ 	.byte	0x04, 0x17
        /*000a*/ 	.short	(.L_53 - .L_52)
.L_52:
        /*000c*/ 	.word	0x00000000
        /*0010*/ 	.short	0x0008
        /*0012*/ 	.short	0x0024
        /*0014*/ 	.byte	0x00, 0xf0, 0x11, 0x00


	//----- nvinfo : EIATTR_KPARAM_INFO
	.align		4
.L_53:
        /*0018*/ 	.byte	0x04, 0x17
        /*001a*/ 	.short	(.L_55 - .L_54)
.L_54:
        /*001c*/ 	.word	0x00000000
        /*0020*/ 	.short	0x0007
        /*0022*/ 	.short	0x0020
        /*0024*/ 	.byte	0x00, 0xf0, 0x11, 0x00


	//----- nvinfo : EIATTR_KPARAM_INFO
	.align		4
.L_55:
        /*0028*/ 	.byte	0x04, 0x17
        /*002a*/ 	.short	(.L_57 - .L_56)
.L_56:
        /*002c*/ 	.word	0x00000000
        /*0030*/ 	.short	0x0006
        /*0032*/ 	.short	0x001c
        /*0034*/ 	.byte	0x00, 0xf0, 0x11, 0x00


	//----- nvinfo : EIATTR_KPARAM_INFO
	.align		4
.L_57:
        /*0038*/ 	.byte	0x04, 0x17
        /*003a*/ 	.short	(.L_59 - .L_58)
.L_58:
        /*003c*/ 	.word	0x00000000
        /*0040*/ 	.short	0x0005
        /*0042*/ 	.short	0x0018
        /*0044*/ 	.byte	0x00, 0xf0, 0x11, 0x00


	//----- nvinfo : EIATTR_KPARAM_INFO
	.align		4
.L_59:
        /*0048*/ 	.byte	0x04, 0x17
        /*004a*/ 	.short	(.L_61 - .L_60)
.L_60:
        /*004c*/ 	.word	0x00000000
        /*0050*/ 	.short	0x0004
        /*0052*/ 	.short	0x0014
        /*0054*/ 	.byte	0x00, 0xf0, 0x11, 0x00


	//----- nvinfo : EIATTR_KPARAM_INFO
	.align		4
.L_61:
        /*0058*/ 	.byte	0x04, 0x17
        /*005a*/ 	.short	(.L_63 - .L_62)
.L_62:
        /*005c*/ 	.word	0x00000000
        /*0060*/ 	.short	0x0003
        /*0062*/ 	.short	0x0010
        /*0064*/ 	.byte	0x00, 0xf0, 0x11, 0x00


	//----- nvinfo : EIATTR_KPARAM_INFO
	.align		4
.L_63:
        /*0068*/ 	.byte	0x04, 0x17
        /*006a*/ 	.short	(.L_65 - .L_64)
.L_64:
        /*006c*/ 	.word	0x00000000
        /*0070*/ 	.short	0x0002
        /*0072*/ 	.short	0x000c
        /*0074*/ 	.byte	0x00, 0xf0, 0x11, 0x00


	//----- nvinfo : EIATTR_KPARAM_INFO
	.align		4
.L_65:
        /*0078*/ 	.byte	0x04, 0x17
        /*007a*/ 	.short	(.L_67 - .L_66)
.L_66:
        /*007c*/ 	.word	0x00000000
        /*0080*/ 	.short	0x0001
        /*0082*/ 	.short	0x0008
        /*0084*/ 	.byte	0x00, 0xf0, 0x11, 0x00


	//----- nvinfo : EIATTR_KPARAM_INFO
	.align		4
.L_67:
        /*0088*/ 	.byte	0x04, 0x17
        /*008a*/ 	.short	(.L_69 - .L_68)
.L_68:
        /*008c*/ 	.word	0x00000000
        /*0090*/ 	.short	0x0000
        /*0092*/ 	.short	0x0000
        /*0094*/ 	.byte	0x00, 0xf5, 0x21, 0x00


	//----- nvinfo : EIATTR_SPARSE_MMA_MASK
	.align		4
.L_69:
        /*0098*/ 	.byte	0x03, 0x50
        /*009a*/ 	.short	0x0000


	//----- nvinfo : EIATTR_MAXREG_COUNT
	.align		4
        /*009c*/ 	.byte	0x03, 0x1b
        /*009e*/ 	.short	0x00ff


	//----- nvinfo : EIATTR_MERCURY_ISA_VERSION
	.align		4
        /*00a0*/ 	.byte	0x03, 0x5f
        /*00a2*/ 	.short	0x0101


	//----- nvinfo : EIATTR_VRC_CTA_INIT_COUNT
	.align		4
        /*00a4*/ 	.byte	0x02, 0x4a
	.zero		1
	.zero		1


	//----- nvinfo : EIATTR_EXIT_INSTR_OFFSETS
	.align		4
        /*00a8*/ 	.byte	0x04, 0x1c
        /*00aa*/ 	.short	(.L_71 - .L_70)


	//   ....[0]....
.L_70:
        /*00ac*/ 	.word	0x00000d90


	//----- nvinfo : EIATTR_CRS_STACK_SIZE
	.align		4
.L_71:
        /*00b0*/ 	.byte	0x04, 0x1e
        /*00b2*/ 	.short	(.L_73 - .L_72)
.L_72:
        /*00b4*/ 	.word	0x00000000


	//----- nvinfo : EIATTR_CBANK_PARAM_SIZE
	.align		4
.L_73:
        /*00b8*/ 	.byte	0x03, 0x19
        /*00ba*/ 	.short	0x0028


	//----- nvinfo : EIATTR_PARAM_CBANK
	.align		4
        /*00bc*/ 	.byte	0x04, 0x0a
        /*00be*/ 	.short	(.L_75 - .L_74)
	.align		4
.L_74:
        /*00c0*/ 	.word	index@(.nv.constant0._Z13parallel_initPfiiffffff)
        /*00c4*/ 	.short	0x0380
        /*00c6*/ 	.short	0x0028


	//----- nvinfo : EIATTR_SW_WAR
	.align		4
.L_75:
        /*00c8*/ 	.byte	0x04, 0x36
        /*00ca*/ 	.short	(.L_77 - .L_76)
.L_76:
        /*00cc*/ 	.word	0x00000008
.L_77:


//--------------------- .nv.callgraph             --------------------------
	.section	.nv.callgraph,"",@"SHT_CUDA_CALLGRAPH"
	.align	4
	.sectionentsize	8
	.align		4
        /*0000*/ 	.word	0x00000000
	.align		4
        /*0004*/ 	.word	0xffffffff
	.align		4
        /*0008*/ 	.word	0x00000000
	.align		4
        /*000c*/ 	.word	0xfffffffe
	.align		4
        /*0010*/ 	.word	0x00000000
	.align		4
        /*0014*/ 	.word	0xfffffffd
	.align		4
        /*0018*/ 	.word	0x00000000
	.align		4
        /*001c*/ 	.word	0xfffffffc


//--------------------- .text._Z17update_left_rightiiPf --------------------------
	.section	.text._Z17update_left_rightiiPf,"ax",@progbits
	.align	128
        .global         _Z17update_left_rightiiPf
        .type           _Z17update_left_rightiiPf,@function
        .size           _Z17update_left_rightiiPf,(.L_x_24 - _Z17update_left_rightiiPf)
        .other          _Z17update_left_rightiiPf,@"STO_CUDA_ENTRY STV_DEFAULT"
_Z17update_left_rightiiPf:
.text._Z17update_left_rightiiPf:
[----:B------:R-:W-:Y:S01]  /*0000*/  LDC R1, c[0x0][0x37c] ;  /* 0x0000df00ff017b82 */ /* 0x000fe20000000800 */
[----:B------:R-:W0:Y:S07]  /*0010*/  S2R R0, SR_TID.X ;  /* 0x0000000000007919 */ /* 0x000e2e0000002100 */
[----:B------:R-:W1:Y:S01]  /*0020*/  LDC R9, c[0x0][0x380] ;  /* 0x0000e000ff097b82 */ /* 0x000e620000000800 */
[----:B------:R-:W2:Y:S07]  /*0030*/  LDCU.64 UR4, c[0x0][0x358] ;  /* 0x00006b00ff0477ac */ /* 0x000eae0008000a00 */
[----:B------:R-:W0:Y:S08]  /*0040*/  S2UR UR6, SR_CTAID.X ;  /* 0x00000000000679c3 */ /* 0x000e300000002500 */
[----:B------:R-:W0:Y:S08]  /*0050*/  LDC R7, c[0x0][0x360] ;  /* 0x0000d800ff077b82 */ /* 0x000e300000000800 */
[----:B------:R-:W3:Y:S01]  /*0060*/  LDC.64 R2, c[0x0][0x388] ;  /* 0x0000e200ff027b82 */ /* 0x000ee20000000a00 */
[----:B-1----:R-:W-:Y:S01]  /*0070*/  IADD3 R5, PT, PT, R9, 0x2, RZ ;  /* 0x0000000209057810 */ /* 0x002fe20007ffe0ff */
[----:B0-----:R-:W-:-:S04]  /*0080*/  IMAD R0, R7, UR6, R0 ;  /* 0x0000000607007c24 */ /* 0x001fc8000f8e0200 */
[----:B------:R-:W-:-:S04]  /*0090*/  IMAD R5, R0, R5, R5 ;  /* 0x0000000500057224 */ /* 0x000fc800078e0205 */
[----:B---3--:R-:W-:-:S05]  /*00a0*/  IMAD.WIDE R2, R5, 0x4, R2 ;  /* 0x0000000405027825 */ /* 0x008fca00078e0202 */
[----:B--2---:R-:W2:Y:S01]  /*00b0*/  LDG.E R7, desc[UR4][R2.64+0x4] ;  /* 0x0000040402077981 */ /* 0x004ea2000c1e1900 */
[----:B------:R-:W-:-:S03]  /*00c0*/  IMAD.WIDE R4, R9, 0x4, R2 ;  /* 0x0000000409047825 */ /* 0x000fc600078e0202 */
[----:B--2---:R-:W-:Y:S04]  /*00d0*/  STG.E desc[UR4][R2.64], R7 ;  /* 0x0000000702007986 */ /* 0x004fe8000c101904 */
[----:B------:R-:W2:Y:S04]  /*00e0*/  LDG.E R9, desc[UR4][R4.64] ;  /* 0x0000000404097981 */ /* 0x000ea8000c1e1900 */
[----:B--2---:R-:W-:Y:S01]  /*00f0*/  STG.E desc[UR4][R4.64+0x4], R9 ;  /* 0x0000040904007986 */ /* 0x004fe2000c101904 */
[----:B------:R-:W-:Y:S05]  /*0100*/  EXIT ;  /* 0x000000000000794d */ /* 0x000fea0003800000 */
.L_x_0:
[----:B------:R-:W-:-:S00]  /*0110*/  BRA `(.L_x_0) ;  /* 0xfffffffc00fc7947 */ /* 0x000fc0000383ffff */
[----:B------:R-:W-:-:S00]  /*0120*/  NOP ;  /* 0x0000000000007918 */ /* 0x000fc00000000000 */
        /* <DEDUP_REMOVED lines=13> */
.L_x_24:


//--------------------- .text._Z14update_up_downiiPf --------------------------
	.section	.text._Z14update_up_downiiPf,"ax",@progbits
	.align	128
        .global         _Z14update_up_downiiPf
        .type           _Z14update_up_downiiPf,@function
        .size           _Z14update_up_downiiPf,(.L_x_25 - _Z14update_up_downiiPf)
        .other          _Z14update_up_downiiPf,@"STO_CUDA_ENTRY STV_DEFAULT"
_Z14update_up_downiiPf:
.text._Z14update_up_downiiPf:
[----:B------:R-:W-:Y:S01]  /*0000*/  LDC R1, c[0x0][0x37c] ;  /* 0x0000df00ff017b82 */ /* 0x000fe20000000800 */
[----:B------:R-:W0:Y:S07]  /*0010*/  S2R R0, SR_TID.X ;  /* 0x0000000000007919 */ /* 0x000e2e0000002100 */
[----:B------:R-:W0:Y:S08]  /*0020*/  S2UR UR4, SR_CTAID.X ;  /* 0x00000000000479c3 */ /* 0x000e300000002500 */
[----:B------:R-:W0:Y:S01]  /*0030*/  LDC R2, c[0x0][0x360] ;  /* 0x0000d800ff027b82 */ /* 0x000e220000000800 */
[----:B------:R-:W1:Y:S07]  /*0040*/  LDCU UR6, c[0x0][0x370] ;  /* 0x00006e00ff0677ac */ /* 0x000e6e0008000800 */
[----:B------:R-:W2:Y:S08]  /*0050*/  LDC.64 R4, c[0x0][0x388] ;  /* 0x0000e200ff047b82 */ /* 0x000eb00000000a00 */
[----:B------:R-:W3:Y:S01]  /*0060*/  LDC.64 R8, c[0x0][0x380] ;  /* 0x0000e000ff087b82 */ /* 0x000ee20000000a00 */
[----:B0-----:R-:W-:Y:S01]  /*0070*/  IMAD R0, R2, UR4, R0 ;  /* 0x0000000402007c24 */ /* 0x001fe2000f8e0200 */
[----:B------:R-:W0:Y:S04]  /*0080*/  LDCU.64 UR4, c[0x0][0x358] ;  /* 0x00006b00ff0477ac */ /* 0x000e280008000a00 */
[----:B------:R-:W-:-:S05]  /*0090*/  IADD3 R7, PT, PT, R0, 0x1, RZ ;  /* 0x0000000100077810 */ /* 0x000fca0007ffe0ff */
[----:B-1----:R-:W-:-:S05]  /*00a0*/  IMAD R0, R2, UR6, R7 ;  /* 0x0000000602007c24 */ /* 0x002fca000f8e0207 */
[----:B------:R-:W-:-:S05]  /*00b0*/  IADD3 R3, PT, PT, R0, 0x2, RZ ;  /* 0x0000000200037810 */ /* 0x000fca0007ffe0ff */
[----:B--2---:R-:W-:-:S06]  /*00c0*/  IMAD.WIDE.U32 R2, R3, 0x4, R4 ;  /* 0x0000000403027825 */ /* 0x004fcc00078e0004 */
[----:B0-----:R-:W2:Y:S01]  /*00d0*/  LDG.E R3, desc[UR4][R2.64] ;  /* 0x0000000402037981 */ /* 0x001ea2000c1e1900 */
[----:B---3--:R-:W-:Y:S01]  /*00e0*/  IADD3 R8, PT, PT, R8, 0x2, RZ ;  /* 0x0000000208087810 */ /* 0x008fe20007ffe0ff */
[----:B------:R-:W-:-:S04]  /*00f0*/  IMAD.WIDE R4, R7, 0x4, R4 ;  /* 0x0000000407047825 */ /* 0x000fc800078e0204 */
[----:B------:R-:W-:-:S04]  /*0100*/  IMAD R7, R8, R9, RZ ;  /* 0x0000000908077224 */ /* 0x000fc800078e02ff */
[----:B------:R-:W-:Y:S01]  /*0110*/  IMAD.WIDE R6, R7, 0x4, R4 ;  /* 0x0000000407067825 */ /* 0x000fe200078e0204 */
[----:B--2---:R-:W-:Y:S04]  /*0120*/  STG.E desc[UR4][R4.64], R3 ;  /* 0x0000000304007986 */ /* 0x004fe8000c101904 */
[----:B------:R-:W2:Y:S01]  /*0130*/  LDG.E R11, desc[UR4][R6.64] ;  /* 0x00000004060b7981 */ /* 0x000ea2000c1e1900 */
[----:B------:R-:W-:-:S05]  /*0140*/  IMAD.WIDE R8, R8, 0x4, R6 ;  /* 0x0000000408087825 */ /* 0x000fca00078e0206 */
[----:B--2---:R-:W-:Y:S01]  /*0150*/  STG.E desc[UR4][R8.64], R11 ;  /* 0x0000000b08007986 */ /* 0x004fe2000c101904 */
[----:B------:R-:W-:Y:S05]  /*0160*/  EXIT ;  /* 0x000000000000794d */ /* 0x000fea0003800000 */
.L_x_1:
        /* <DEDUP_REMOVED lines=9> */
.L_x_25:


//--------------------- .text._Z13parallel_initPfiiffffff --------------------------
	.section	.text._Z13parallel_initPfiiffffff,"ax",@progbits
	.align	128
        .global         _Z13parallel_initPfiiffffff
        .type           _Z13parallel_initPfiiffffff,@function
        .size           _Z13parallel_initPfiiffffff,(.L_x_23 - _Z13parallel_initPfiiffffff)
        .other          _Z13parallel_initPfiiffffff,@"STO_CUDA_ENTRY STV_DEFAULT"
_Z13parallel_initPfiiffffff:
.text._Z13parallel_initPfiiffffff:
[----:B------:R-:W-:Y:S01]  /*0000*/  LDC R1, c[0x0][0x37c] ;  /* 0x0000df00ff017b82 */ /* 0x000fe20000000800 */
[----:B------:R-:W0:Y:S01]  /*0010*/  LDCU UR4, c[0x0][0x388] ;  /* 0x00007100ff0477ac */ /* 0x000e220008000800 */
[----:B------:R-:W1:Y:S06]  /*0020*/  S2R R5, SR_TID.X ;  /* 0x0000000000057919 */ /* 0x000e6c0000002100 */
[----:B------:R-:W1:Y:S01]  /*0030*/  LDC R0, c[0x0][0x360] ;  /* 0x0000d800ff007b82 */ /* 0x000e620000000800 */
[----:B------:R-:W-:Y:S01]  /*0040*/  IMAD.MOV.U32 R6, RZ, RZ, 0x1 ;  /* 0x00000001ff067424 */ /* 0x000fe200078e00ff */
[----:B------:R-:W2:Y:S01]  /*0050*/  LDCU UR5, c[0x0][0x390] ;  /* 0x00007200ff0577ac */ /* 0x000ea20008000800 */
[----:B------:R-:W3:Y:S01]  /*0060*/  S2R R4, SR_TID.Y ;  /* 0x0000000000047919 */ /* 0x000ee20000002200 */
[----:B------:R-:W-:Y:S04]  /*0070*/  BSSY.RECONVERGENT B0, `(.L_x_2) ;  /* 0x0000020000007945 */ /* 0x000fe80003800200 */
[----:B------:R-:W3:Y:S01]  /*0080*/  LDC R13, c[0x0][0x364] ;  /* 0x0000d900ff0d7b82 */ /* 0x000ee20000000800 */
[----:B0-----:R-:W0:Y:S07]  /*0090*/  I2F.F64 R8, UR4 ;  /* 0x0000000400087d12 */ /* 0x001e2e0008201c00 */
[----:B------:R-:W1:Y:S01]  /*00a0*/  S2UR UR4, SR_CTAID.X ;  /* 0x00000000000479c3 */ /* 0x000e620000002500 */
[----:B--2---:R-:W-:Y:S07]  /*00b0*/  F2F.F64.F32 R16, UR5 ;  /* 0x0000000500107d10 */ /* 0x004fee0008201800 */
[----:B------:R-:W2:Y:S01]  /*00c0*/  LDC R15, c[0x0][0x370] ;  /* 0x0000dc00ff0f7b82 */ /* 0x000ea20000000800 */
[----:B0-----:R-:W0:Y:S01]  /*00d0*/  MUFU.RCP64H R7, R9 ;  /* 0x0000000900077308 */ /* 0x001e220000001800 */
[----:B-1----:R-:W-:-:S06]  /*00e0*/  IMAD R5, R0, UR4, R5 ;  /* 0x0000000400057c24 */ /* 0x002fcc000f8e0205 */
[----:B------:R-:W3:Y:S01]  /*00f0*/  S2UR UR4, SR_CTAID.Y ;  /* 0x00000000000479c3 */ /* 0x000ee20000002600 */
[----:B------:R-:W1:Y:S01]  /*0100*/  I2F.F64 R2, R5 ;  /* 0x0000000500027312 */ /* 0x000e620000201c00 */
[----:B0-----:R-:W-:-:S08]  /*0110*/  DFMA R10, -R8, R6, 1 ;  /* 0x3ff00000080a742b */ /* 0x001fd00000000106 */
[----:B------:R-:W-:Y:S02]  /*0120*/  DFMA R10, R10, R10, R10 ;  /* 0x0000000a0a0a722b */ /* 0x000fe4000000000a */
[----:B-1----:R-:W-:-:S06]  /*0130*/  DFMA R2, R8, -0.5, R2 ;  /* 0xbfe000000802782b */ /* 0x002fcc0000000002 */
[----:B------:R-:W-:Y:S02]  /*0140*/  DFMA R10, R6, R10, R6 ;  /* 0x0000000a060a722b */ /* 0x000fe40000000006 */
[----:B------:R-:W-:-:S06]  /*0150*/  DMUL R16, R2, R16 ;  /* 0x0000001002107228 */ /* 0x000fcc0000000000 */
[----:B------:R-:W-:-:S04]  /*0160*/  DFMA R6, -R8, R10, 1 ;  /* 0x3ff000000806742b */ /* 0x000fc8000000010a */
[----:B------:R-:W-:-:S04]  /*0170*/  FSETP.GEU.AND P1, PT, |R17|, 6.5827683646048100446e-37, PT ;  /* 0x036000001100780b */ /* 0x000fc80003f2e200 */
[----:B------:R-:W-:-:S08]  /*0180*/  DFMA R6, R10, R6, R10 ;  /* 0x000000060a06722b */ /* 0x000fd0000000000a */
[----:B------:R-:W-:-:S08]  /*0190*/  DMUL R2, R16, R6 ;  /* 0x0000000610027228 */ /* 0x000fd00000000000 */
[----:B------:R-:W-:-:S08]  /*01a0*/  DFMA R10, -R8, R2, R16 ;  /* 0x00000002080a722b */ /* 0x000fd00000000110 */
[----:B------:R-:W-:Y:S01]  /*01b0*/  DFMA R6, R6, R10, R2 ;  /* 0x0000000a0606722b */ /* 0x000fe20000000002 */
[----:B--2---:R-:W-:-:S09]  /*01c0*/  IMAD R3, R0, R15, 0x2 ;  /* 0x0000000200037424 */ /* 0x004fd200078e020f */
[----:B------:R-:W-:-:S05]  /*01d0*/  FFMA R2, RZ, R9, R7 ;  /* 0x00000009ff027223 */ /* 0x000fca0000000007 */
[----:B------:R-:W-:Y:S01]  /*01e0*/  FSETP.GT.AND P0, PT, |R2|, 1.469367938527859385e-39, PT ;  /* 0x001000000200780b */ /* 0x000fe20003f04200 */
[----:B---3--:R-:W-:-:S04]  /*01f0*/  IMAD R2, R13, UR4, R4 ;  /* 0x000000040d027c24 */ /* 0x008fc8000f8e0204 */
[----:B------:R-:W-:-:S08]  /*0200*/  IMAD R0, R2, R3, R3 ;  /* 0x0000000302007224 */ /* 0x000fd000078e0203 */
[----:B------:R-:W-:Y:S05]  /*0210*/  @P0 BRA P1, `(.L_x_3) ;  /* 0x0000000000140947 */ /* 0x000fea0000800000 */
[----:B------:R-:W-:Y:S01]  /*0220*/  IMAD.MOV.U32 R10, RZ, RZ, R8 ;  /* 0x000000ffff0a7224 */ /* 0x000fe200078e0008 */
[----:B------:R-:W-:-:S07]  /*0230*/  MOV R4, 0x250 ;  /* 0x0000025000047802 */ /* 0x000fce0000000f00 */
[----:B------:R-:W-:Y:S05]  /*0240*/  CALL.REL.NOINC `($__internal_1_$__cuda_sm20_div_rn_f64_full) ;  /* 0x0000000c00687944 */ /* 0x000fea0003c00000 */
[----:B------:R-:W-:Y:S02]  /*0250*/  IMAD.MOV.U32 R6, RZ, RZ, R10 ;  /* 0x000000ffff067224 */ /* 0x000fe400078e000a */
[----:B------:R-:W-:-:S07]  /*0260*/  IMAD.MOV.U32 R7, RZ, RZ, R11 ;  /* 0x000000ffff077224 */ /* 0x000fce00078e000b */
.L_x_3:
[----:B------:R-:W-:Y:S05]  /*0270*/  BSYNC.RECONVERGENT B0 ;  /* 0x0000000000007941 */ /* 0x000fea0003800200 */
.L_x_2:
[----:B------:R-:W0:Y:S01]  /*0280*/  LDCU UR4, c[0x0][0x38c] ;  /* 0x00007180ff0477ac */ /* 0x000e220008000800 */
[----:B------:R-:W-:Y:S01]  /*0290*/  IMAD.MOV.U32 R8, RZ, RZ, 0x1 ;  /* 0x00000001ff087424 */ /* 0x000fe200078e00ff */
[----:B------:R-:W-:Y:S01]  /*02a0*/  I2F.F64.U32 R2, R2 ;  /* 0x0000000200027312 */ /* 0x000fe20000201800 */
[----:B------:R-:W-:Y:S07]  /*02b0*/  BSSY.RECONVERGENT B0, `(.L_x_4) ;  /* 0x0000019000007945 */ /* 0x000fee0003800200 */
[----:B0-----:R-:W0:Y:S01]  /*02c0*/  I2F.F64 R10, UR4 ;  /* 0x00000004000a7d12 */ /* 0x001e220008201c00 */
[----:B------:R-:W1:Y:S07]  /*02d0*/  LDCU UR4, c[0x0][0x394] ;  /* 0x00007280ff0477ac */ /* 0x000e6e0008000800 */
[----:B0-----:R-:W0:Y:S02]  /*02e0*/  MUFU.RCP64H R9, R11 ;  /* 0x0000000b00097308 */ /* 0x001e240000001800 */
[----:B0-----:R-:W-:-:S08]  /*02f0*/  DFMA R12, -R10, R8, 1 ;  /* 0x3ff000000a0c742b */ /* 0x001fd00000000108 */
[----:B------:R-:W-:Y:S02]  /*0300*/  DFMA R14, R12, R12, R12 ;  /* 0x0000000c0c0e722b */ /* 0x000fe4000000000c */
[----:B-1----:R-:W0:Y:S06]  /*0310*/  F2F.F64.F32 R12, UR4 ;  /* 0x00000004000c7d10 */ /* 0x002e2c0008201800 */
[----:B------:R-:W-:Y:S02]  /*0320*/  DFMA R14, R8, R14, R8 ;  /* 0x0000000e080e722b */ /* 0x000fe40000000008 */
[C---:B------:R-:W-:Y:S01]  /*0330*/  DFMA R8, R10.reuse, -0.5, R2 ;  /* 0xbfe000000a08782b */ /* 0x040fe20000000002 */
[----:B------:R1:W2:Y:S05]  /*0340*/  F2F.F32.F64 R2, R6 ;  /* 0x0000000600027310 */ /* 0x0002aa0000301000 */
[----:B------:R-:W-:-:S02]  /*0350*/  DFMA R18, -R10, R14, 1 ;  /* 0x3ff000000a12742b */ /* 0x000fc4000000010e */
[----:B0-----:R-:W-:-:S06]  /*0360*/  DMUL R16, R8, R12 ;  /* 0x0000000c08107228 */ /* 0x001fcc0000000000 */
[----:B------:R-:W-:-:S04]  /*0370*/  DFMA R18, R14, R18, R14 ;  /* 0x000000120e12722b */ /* 0x000fc8000000000e */
[----:B------:R-:W-:-:S04]  /*0380*/  FSETP.GEU.AND P1, PT, |R17|, 6.5827683646048100446e-37, PT ;  /* 0x036000001100780b */ /* 0x000fc80003f2e200 */
[----:B------:R-:W-:-:S08]  /*0390*/  DMUL R8, R16, R18 ;  /* 0x0000001210087228 */ /* 0x000fd00000000000 */
[----:B------:R-:W-:-:S08]  /*03a0*/  DFMA R12, -R10, R8, R16 ;  /* 0x000000080a0c722b */ /* 0x000fd00000000110 */
[----:B------:R-:W-:-:S10]  /*03b0*/  DFMA R8, R18, R12, R8 ;  /* 0x0000000c1208722b */ /* 0x000fd40000000008 */
[----:B------:R-:W-:-:S05]  /*03c0*/  FFMA R3, RZ, R11, R9 ;  /* 0x0000000bff037223 */ /* 0x000fca0000000009 */
[----:B------:R-:W-:-:S13]  /*03d0*/  FSETP.GT.AND P0, PT, |R3|, 1.469367938527859385e-39, PT ;  /* 0x001000000300780b */ /* 0x000fda0003f04200 */
[----:B-12---:R-:W-:Y:S05]  /*03e0*/  @P0 BRA P1, `(.L_x_5) ;  /* 0x0000000000140947 */ /* 0x006fea0000800000 */
[----:B------:R-:W-:Y:S01]  /*03f0*/  IMAD.MOV.U32 R9, RZ, RZ, R11 ;  /* 0x000000ffff097224 */ /* 0x000fe200078e000b */
[----:B------:R-:W-:-:S07]  /*0400*/  MOV R4, 0x420 ;  /* 0x0000042000047802 */ /* 0x000fce0000000f00 */
[----:B------:R-:W-:Y:S05]  /*0410*/  CALL.REL.NOINC `($__internal_1_$__cuda_sm20_div_rn_f64_full) ;  /* 0x0000000800f47944 */ /* 0x000fea0003c00000 */
[----:B------:R-:W-:Y:S02]  /*0420*/  IMAD.MOV.U32 R8, RZ, RZ, R10 ;  /* 0x000000ffff087224 */ /* 0x000fe400078e000a */
[----:B------:R-:W-:-:S07]  /*0430*/  IMAD.MOV.U32 R9, RZ, RZ, R11 ;  /* 0x000000ffff097224 */ /* 0x000fce00078e000b */
.L_x_5:
[----:B------:R-:W-:Y:S05]  /*0440*/  BSYNC.RECONVERGENT B0 ;  /* 0x0000000000007941 */ /* 0x000fea0003800200 */
.L_x_4:
[----:B------:R-:W0:Y:S01]  /*0450*/  LDC R4, c[0x0][0x3a0] ;  /* 0x0000e800ff047b82 */ /* 0x000e220000000800 */
[----:B------:R-:W-:Y:S01]  /*0460*/  IMAD.MOV.U32 R10, RZ, RZ, 0x1 ;  /* 0x00000001ff0a7424 */ /* 0x000fe200078e00ff */
[----:B------:R-:W1:Y:S01]  /*0470*/  LDCU UR4, c[0x0][0x398] ;  /* 0x00007300ff0477ac */ /* 0x000e620008000800 */
[----:B------:R-:W-:Y:S01]  /*0480*/  F2F.F32.F64 R8, R8 ;  /* 0x0000000800087310 */ /* 0x000fe20000301000 */
[----:B------:R-:W-:Y:S01]  /*0490*/  BSSY.RECONVERGENT B0, `(.L_x_6) ;  /* 0x000001a000007945 */ /* 0x000fe20003800200 */
[----:B-1----:R-:W-:Y:S01]  /*04a0*/  FADD R2, R2, -UR4 ;  /* 0x8000000402027e21 */ /* 0x002fe20008000000 */
[----:B0-----:R-:W-:-:S03]  /*04b0*/  FMUL R4, R4, R4 ;  /* 0x0000000404047220 */ /* 0x001fc60000400000 */
[----:B------:R-:W-:Y:S02]  /*04c0*/  FMUL R16, R2, -R2 ;  /* 0x8000000202107220 */ /* 0x000fe40000400000 */
[----:B------:R-:W0:Y:S08]  /*04d0*/  F2F.F64.F32 R6, R4 ;  /* 0x0000000400067310 */ /* 0x000e300000201800 */
[----:B------:R-:W1:Y:S01]  /*04e0*/  F2F.F64.F32 R16, R16 ;  /* 0x0000001000107310 */ /* 0x000e620000201800 */
[----:B0-----:R-:W-:-:S07]  /*04f0*/  DADD R6, R6, R6 ;  /* 0x0000000006067229 */ /* 0x001fce0000000006 */
[----:B------:R-:W0:Y:S01]  /*0500*/  MUFU.RCP64H R11, R7 ;  /* 0x00000007000b7308 */ /* 0x000e220000001800 */
[----:B-1----:R-:W-:Y:S01]  /*0510*/  FSETP.GEU.AND P1, PT, |R17|, 6.5827683646048100446e-37, PT ;  /* 0x036000001100780b */ /* 0x002fe20003f2e200 */
[----:B0-----:R-:W-:-:S08]  /*0520*/  DFMA R12, -R6, R10, 1 ;  /* 0x3ff00000060c742b */ /* 0x001fd0000000010a */
[----:B------:R-:W-:-:S08]  /*0530*/  DFMA R12, R12, R12, R12 ;  /* 0x0000000c0c0c722b */ /* 0x000fd0000000000c */
[----:B------:R-:W-:-:S08]  /*0540*/  DFMA R12, R10, R12, R10 ;  /* 0x0000000c0a0c722b */ /* 0x000fd0000000000a */
[----:B------:R-:W-:-:S08]  /*0550*/  DFMA R2, -R6, R12, 1 ;  /* 0x3ff000000602742b */ /* 0x000fd0000000010c */
[----:B------:R-:W-:-:S08]  /*0560*/  DFMA R2, R12, R2, R12 ;  /* 0x000000020c02722b */ /* 0x000fd0000000000c */
[----:B------:R-:W-:-:S08]  /*0570*/  DMUL R10, R16, R2 ;  /* 0x00000002100a7228 */ /* 0x000fd00000000000 */
[----:B------:R-:W-:-:S08]  /*0580*/  DFMA R12, -R6, R10, R16 ;  /* 0x0000000a060c722b */ /* 0x000fd00000000110 */
[----:B------:R-:W-:-:S10]  /*0590*/  DFMA R2, R2, R12, R10 ;  /* 0x0000000c0202722b */ /* 0x000fd4000000000a */
[----:B------:R-:W-:-:S05]  /*05a0*/  FFMA R4, RZ, R7, R3 ;  /* 0x00000007ff047223 */ /* 0x000fca0000000003 */
[----:B------:R-:W-:-:S13]  /*05b0*/  FSETP.GT.AND P0, PT, |R4|, 1.469367938527859385e-39, PT ;  /* 0x001000000400780b */ /* 0x000fda0003f04200 */
[----:B------:R-:W-:Y:S05]  /*05c0*/  @P0 BRA P1, `(.L_x_7) ;  /* 0x0000000000180947 */ /* 0x000fea0000800000 */
[----:B------:R-:W-:Y:S01]  /*05d0*/  MOV R10, R6 ;  /* 0x00000006000a7202 */ /* 0x000fe20000000f00 */
[----:B------:R-:W-:Y:S01]  /*05e0*/  IMAD.MOV.U32 R9, RZ, RZ, R7 ;  /* 0x000000ffff097224 */ /* 0x000fe200078e0007 */
[----:B------:R-:W-:-:S07]  /*05f0*/  MOV R4, 0x610 ;  /* 0x0000061000047802 */ /* 0x000fce0000000f00 */
[----:B------:R-:W-:Y:S05]  /*0600*/  CALL.REL.NOINC `($__internal_1_$__cuda_sm20_div_rn_f64_full) ;  /* 0x0000000800787944 */ /* 0x000fea0003c00000 */
[----:B------:R-:W-:Y:S02]  /*0610*/  IMAD.MOV.U32 R2, RZ, RZ, R10 ;  /* 0x000000ffff027224 */ /* 0x000fe400078e000a */
[----:B------:R-:W-:-:S07]  /*0620*/  IMAD.MOV.U32 R3, RZ, RZ, R11 ;  /* 0x000000ffff037224 */ /* 0x000fce00078e000b */
.L_x_7:
[----:B------:R-:W-:Y:S05]  /*0630*/  BSYNC.RECONVERGENT B0 ;  /* 0x0000000000007941 */ /* 0x000fea0003800200 */
.L_x_6:
[----:B------:R-:W0:Y:S01]  /*0640*/  LDC R4, c[0x0][0x3a4] ;  /* 0x0000e900ff047b82 */ /* 0x000e220000000800 */
[----:B------:R-:W-:Y:S01]  /*0650*/  IMAD.MOV.U32 R6, RZ, RZ, 0x1 ;  /* 0x00000001ff067424 */ /* 0x000fe200078e00ff */
[----:B------:R-:W1:Y:S01]  /*0660*/  LDCU UR4, c[0x0][0x39c] ;  /* 0x00007380ff0477ac */ /* 0x000e620008000800 */
[----:B------:R-:W-:Y:S01]  /*0670*/  BSSY.RECONVERGENT B0, `(.L_x_8) ;  /* 0x0000019000007945 */ /* 0x000fe20003800200 */
[----:B-1----:R-:W-:Y:S01]  /*0680*/  FADD R8, R8, -UR4 ;  /* 0x8000000408087e21 */ /* 0x002fe20008000000 */
[----:B0-----:R-:W-:-:S03]  /*0690*/  FMUL R4, R4, R4 ;  /* 0x0000000404047220 */ /* 0x001fc60000400000 */
[----:B------:R-:W-:Y:S01]  /*06a0*/  FMUL R16, R8, R8 ;  /* 0x0000000808107220 */ /* 0x000fe20000400000 */
        /* <DEDUP_REMOVED lines=16> */
[----:B------:R-:W-:Y:S01]  /*07b0*/  IMAD.MOV.U32 R9, RZ, RZ, R11 ;  /* 0x000000ffff097224 */ /* 0x000fe200078e000b */
[----:B------:R-:W-:-:S07]  /*07c0*/  MOV R4, 0x7e0 ;  /* 0x000007e000047802 */ /* 0x000fce0000000f00 */
[----:B------:R-:W-:Y:S05]  /*07d0*/  CALL.REL.NOINC `($__internal_1_$__cuda_sm20_div_rn_f64_full) ;  /* 0x0000000800047944 */ /* 0x000fea0003c00000 */
[----:B------:R-:W-:Y:S02]  /*07e0*/  IMAD.MOV.U32 R6, RZ, RZ, R10 ;  /* 0x000000ffff067224 */ /* 0x000fe400078e000a */
[----:B------:R-:W-:-:S07]  /*07f0*/  IMAD.MOV.U32 R7, RZ, RZ, R11 ;  /* 0x000000ffff077224 */ /* 0x000fce00078e000b */
.L_x_9:
[----:B------:R-:W-:Y:S05]  /*0800*/  BSYNC.RECONVERGENT B0 ;  /* 0x0000000000007941 */ /* 0x000fea0003800200 */
.L_x_8:
[----:B------:R-:W-:Y:S01]  /*0810*/  DADD R2, -R6, R2 ;  /* 0x0000000006027229 */ /* 0x000fe20000000102 */
[----:B------:R-:W-:Y:S01]  /*0820*/  UMOV UR4, 0xfefa39ef ;  /* 0xfefa39ef00047882 */ /* 0x000fe20000000000 */
[----:B------:R-:W-:Y:S01]  /*0830*/  MOV R6, 0x652b82fe ;  /* 0x652b82fe00067802 */ /* 0x000fe20000000f00 */
[----:B------:R-:W-:Y:S01]  /*0840*/  IMAD.MOV.U32 R7, RZ, RZ, 0x3ff71547 ;  /* 0x3ff71547ff077424 */ /* 0x000fe200078e00ff */
[----:B------:R-:W-:Y:S01]  /*0850*/  UMOV UR5, 0x3fe62e42 ;  /* 0x3fe62e4200057882 */ /* 0x000fe20000000000 */
[----:B------:R-:W-:Y:S04]  /*0860*/  BSSY.RECONVERGENT B0, `(.L_x_10) ;  /* 0x0000037000007945 */ /* 0x000fe80003800200 */
[----:B------:R-:W-:Y:S01]  /*0870*/  DFMA R6, R2, R6, 6.75539944105574400000e+15 ;  /* 0x433800000206742b */ /* 0x000fe20000000006 */
[----:B------:R-:W-:-:S07]  /*0880*/  FSETP.GEU.AND P0, PT, |R3|, 4.1917929649353027344, PT ;  /* 0x4086232b0300780b */ /* 0x000fce0003f0e200 */
[----:B------:R-:W-:-:S08]  /*0890*/  DADD R8, R6, -6.75539944105574400000e+15 ;  /* 0xc338000006087429 */ /* 0x000fd00000000000 */
[----:B------:R-:W-:Y:S01]  /*08a0*/  DFMA R10, R8, -UR4, R2 ;  /* 0x80000004080a7c2b */ /* 0x000fe20008000002 */
[----:B------:R-:W-:Y:S01]  /*08b0*/  UMOV UR4, 0x3b39803f ;  /* 0x3b39803f00047882 */ /* 0x000fe20000000000 */
[----:B------:R-:W-:-:S06]  /*08c0*/  UMOV UR5, 0x3c7abc9e ;  /* 0x3c7abc9e00057882 */ /* 0x000fcc0000000000 */
[----:B------:R-:W-:Y:S01]  /*08d0*/  DFMA R8, R8, -UR4, R10 ;  /* 0x8000000408087c2b */ /* 0x000fe2000800000a */
[----:B------:R-:W-:Y:S01]  /*08e0*/  UMOV UR4, 0x69ce2bdf ;  /* 0x69ce2bdf00047882 */ /* 0x000fe20000000000 */
[----:B------:R-:W-:Y:S01]  /*08f0*/  IMAD.MOV.U32 R10, RZ, RZ, -0x35dec16 ;  /* 0xfca213eaff0a7424 */ /* 0x000fe200078e00ff */
[----:B------:R-:W-:Y:S01]  /*0900*/  UMOV UR5, 0x3e5ade15 ;  /* 0x3e5ade1500057882 */ /* 0x000fe20000000000 */
[----:B------:R-:W-:-:S06]  /*0910*/  IMAD.MOV.U32 R11, RZ, RZ, 0x3e928af3 ;  /* 0x3e928af3ff0b7424 */ /* 0x000fcc00078e00ff */
[----:B------:R-:W-:Y:S01]  /*0920*/  DFMA R10, R8, UR4, R10 ;  /* 0x00000004080a7c2b */ /* 0x000fe2000800000a */
[----:B------:R-:W-:Y:S01]  /*0930*/  UMOV UR4, 0x62401315 ;  /* 0x6240131500047882 */ /* 0x000fe20000000000 */
[----:B------:R-:W-:-:S06]  /*0940*/  UMOV UR5, 0x3ec71dee ;  /* 0x3ec71dee00057882 */ /* 0x000fcc0000000000 */
[----:B------:R-:W-:Y:S01]  /*0950*/  DFMA R10, R8, R10, UR4 ;  /* 0x00000004080a7e2b */ /* 0x000fe2000800000a */
        /* <DEDUP_REMOVED lines=20> */
[----:B------:R-:W-:-:S08]  /*0aa0*/  DFMA R10, R8, R10, UR4 ;  /* 0x00000004080a7e2b */ /* 0x000fd0000800000a */
[----:B------:R-:W-:-:S08]  /*0ab0*/  DFMA R10, R8, R10, 1 ;  /* 0x3ff00000080a742b */ /* 0x000fd0000000000a */
[----:B------:R-:W-:-:S10]  /*0ac0*/  DFMA R10, R8, R10, 1 ;  /* 0x3ff00000080a742b */ /* 0x000fd4000000000a */
[----:B------:R-:W-:Y:S02]  /*0ad0*/  IMAD R9, R6, 0x100000, R11 ;  /* 0x0010000006097824 */ /* 0x000fe400078e020b */
[----:B------:R-:W-:Y:S01]  /*0ae0*/  IMAD.MOV.U32 R8, RZ, RZ, R10 ;  /* 0x000000ffff087224 */ /* 0x000fe200078e000a */
[----:B------:R-:W-:Y:S06]  /*0af0*/  @!P0 BRA `(.L_x_11) ;  /* 0x0000000000348947 */ /* 0x000fec0003800000 */
[----:B------:R-:W-:Y:S01]  /*0b00*/  FSETP.GEU.AND P1, PT, |R3|, 4.2275390625, PT ;  /* 0x408748000300780b */ /* 0x000fe20003f2e200 */
[C---:B------:R-:W-:Y:S02]  /*0b10*/  DADD R8, R2.reuse, +INF ;  /* 0x7ff0000002087429 */ /* 0x040fe40000000000 */
[----:B------:R-:W-:-:S08]  /*0b20*/  DSETP.GEU.AND P0, PT, R2, RZ, PT ;  /* 0x000000ff0200722a */ /* 0x000fd00003f0e000 */
[----:B------:R-:W-:Y:S02]  /*0b30*/  FSEL R8, R8, RZ, P0 ;  /* 0x000000ff08087208 */ /* 0x000fe40000000000 */
[----:B------:R-:W-:Y:S02]  /*0b40*/  @!P1 LEA.HI R4, R6, R6, RZ, 0x1 ;  /* 0x0000000606049211 */ /* 0x000fe400078f08ff */
[----:B------:R-:W-:Y:S02]  /*0b50*/  @!P1 MOV R2, R10 ;  /* 0x0000000a00029202 */ /* 0x000fe40000000f00 */
[----:B------:R-:W-:Y:S02]  /*0b60*/  @!P1 SHF.R.S32.HI R3, RZ, 0x1, R4 ;  /* 0x00000001ff039819 */ /* 0x000fe40000011404 */
[----:B------:R-:W-:-:S03]  /*0b70*/  FSEL R9, R9, RZ, P0 ;  /* 0x000000ff09097208 */ /* 0x000fc60000000000 */
[----:B------:R-:W-:Y:S02]  /*0b80*/  @!P1 IMAD.IADD R6, R6, 0x1, -R3 ;  /* 0x0000000106069824 */ /* 0x000fe400078e0a03 */
[----:B------:R-:W-:-:S03]  /*0b90*/  @!P1 IMAD R3, R3, 0x100000, R11 ;  /* 0x0010000003039824 */ /* 0x000fc600078e020b */
[----:B------:R-:W-:Y:S01]  /*0ba0*/  @!P1 LEA R7, R6, 0x3ff00000, 0x14 ;  /* 0x3ff0000006079811 */ /* 0x000fe200078ea0ff */
[----:B------:R-:W-:-:S06]  /*0bb0*/  @!P1 IMAD.MOV.U32 R6, RZ, RZ, RZ ;  /* 0x000000ffff069224 */ /* 0x000fcc00078e00ff */
[----:B------:R-:W-:-:S11]  /*0bc0*/  @!P1 DMUL R8, R2, R6 ;  /* 0x0000000602089228 */ /* 0x000fd60000000000 */
.L_x_11:
[----:B------:R-:W-:Y:S05]  /*0bd0*/  BSYNC.RECONVERGENT B0 ;  /* 0x0000000000007941 */ /* 0x000fea0003800200 */
.L_x_10:
[----:B------:R-:W0:Y:S02]  /*0be0*/  LDCU.64 UR4, c[0x0][0x3a0] ;  /* 0x00007400ff0477ac */ /* 0x000e240008000a00 */
[----:B0-----:R-:W0:Y:S01]  /*0bf0*/  F2F.F64.F32 R6, UR4 ;  /* 0x0000000400067d10 */ /* 0x001e220008201800 */
[----:B------:R-:W-:-:S07]  /*0c00*/  UMOV UR4, 0x54442eea ;  /* 0x54442eea00047882 */ /* 0x000fce0000000000 */
[----:B------:R-:W1:Y:S01]  /*0c10*/  F2F.F64.F32 R2, UR5 ;  /* 0x0000000500027d10 */ /* 0x000e620008201800 */
[----:B------:R-:W-:Y:S02]  /*0c20*/  UMOV UR5, 0x401921fb ;  /* 0x401921fb00057882 */ /* 0x000fe40000000000 */
[----:B0-----:R-:W-:Y:S02]  /*0c30*/  DMUL R6, R6, UR4 ;  /* 0x0000000406067c28 */ /* 0x001fe40008000000 */
[----:B------:R-:W0:Y:S06]  /*0c40*/  LDCU.64 UR4, c[0x0][0x358] ;  /* 0x00006b00ff0477ac */ /* 0x000e2c0008000a00 */
[----:B-1----:R-:W-:-:S06]  /*0c50*/  DMUL R6, R2, R6 ;  /* 0x0000000602067228 */ /* 0x002fcc0000000000 */
[----:B------:R-:W1:Y:S04]  /*0c60*/  MUFU.RCP64H R3, R7 ;  /* 0x0000000700037308 */ /* 0x000e680000001800 */
[----:B------:R-:W-:-:S05]  /*0c70*/  VIADD R2, R7, 0x300402 ;  /* 0x0030040207027836 */ /* 0x000fca0000000000 */
[----:B------:R-:W-:Y:S01]  /*0c80*/  FSETP.GEU.AND P0, PT, |R2|, 5.8789094863358348022e-39, PT ;  /* 0x004004020200780b */ /* 0x000fe20003f0e200 */
[----:B-1----:R-:W-:-:S08]  /*0c90*/  DFMA R10, -R6, R2, 1 ;  /* 0x3ff00000060a742b */ /* 0x002fd00000000102 */
[----:B------:R-:W-:-:S08]  /*0ca0*/  DFMA R10, R10, R10, R10 ;  /* 0x0000000a0a0a722b */ /* 0x000fd0000000000a */
[----:B------:R-:W-:-:S08]  /*0cb0*/  DFMA R10, R2, R10, R2 ;  /* 0x0000000a020a722b */ /* 0x000fd00000000002 */
[----:B------:R-:W-:-:S08]  /*0cc0*/  DFMA R12, -R6, R10, 1 ;  /* 0x3ff00000060c742b */ /* 0x000fd0000000010a */
[----:B------:R-:W-:Y:S01]  /*0cd0*/  DFMA R10, R10, R12, R10 ;  /* 0x0000000c0a0a722b */ /* 0x000fe2000000000a */
[----:B0-----:R-:W-:Y:S10]  /*0ce0*/  @P0 BRA `(.L_x_12) ;  /* 0x0000000000100947 */ /* 0x001ff40003800000 */
[----:B------:R-:W-:-:S05]  /*0cf0*/  LOP3.LUT R2, R7, 0x7fffffff, RZ, 0xc0, !PT ;  /* 0x7fffffff07027812 */ /* 0x000fca00078ec0ff */
[----:B------:R-:W-:Y:S01]  /*0d00*/  VIADD R12, R2, 0xfff00000 ;  /* 0xfff00000020c7836 */ /* 0x000fe20000000000 */
[----:B------:R-:W-:-:S07]  /*0d10*/  MOV R2, 0xd30 ;  /* 0x00000d3000027802 */ /* 0x000fce0000000f00 */
[----:B------:R-:W-:Y:S05]  /*0d20*/  CALL.REL.NOINC `($__internal_0_$__cuda_sm20_dblrcp_rn_slowpath_v3) ;  /* 0x00000000001c7944 */ /* 0x000fea0003c00000 */
.L_x_12:
[----:B------:R-:W0:Y:S01]  /*0d30*/  LDC.64 R2, c[0x0][0x380] ;  /* 0x0000e000ff027b82 */ /* 0x000e220000000a00 */
[----:B------:R-:W-:Y:S01]  /*0d40*/  DMUL R10, R10, R8 ;  /* 0x000000080a0a7228 */ /* 0x000fe20000000000 */
[----:B------:R-:W-:-:S09]  /*0d50*/  IADD3 R5, PT, PT, R5, 0x1, R0 ;  /* 0x0000000105057810 */ /* 0x000fd20007ffe000 */
[----:B------:R-:W1:Y:S01]  /*0d60*/  F2F.F32.F64 R11, R10 ;  /* 0x0000000a000b7310 */ /* 0x000e620000301000 */
[----:B0-----:R-:W-:-:S05]  /*0d70*/  IMAD.WIDE R2, R5, 0x4, R2 ;  /* 0x0000000405027825 */ /* 0x001fca00078e0202 */
[----:B-1----:R-:W-:Y:S01]  /*0d80*/  STG.E desc[UR4][R2.64], R11 ;  /* 0x0000000b02007986 */ /* 0x002fe2000c101904 */
[----:B------:R-:W-:Y:S05]  /*0d90*/  EXIT ;  /* 0x000000000000794d */ /* 0x000fea0003800000 */
        .weak           $__internal_0_$__cuda_sm20_dblrcp_rn_slowpath_v3
        .type           $__internal_0_$__cuda_sm20_dblrcp_rn_slowpath_v3,@function
        .size           $__internal_0_$__cuda_sm20_dblrcp_rn_slowpath_v3,($__internal_1_$__cuda_sm20_div_rn_f64_full - $__internal_0_$__cuda_sm20_dblrcp_rn_slowpath_v3)
$__internal_0_$__cuda_sm20_dblrcp_rn_slowpath_v3:
[----:B------:R-:W-:-:S14]  /*0da0*/  DSETP.GTU.AND P0, PT, |R6|, +INF , PT ;  /* 0x7ff000000600742a */ /* 0x000fdc0003f0c200 */
[----:B------:R-:W-:Y:S05]  /*0db0*/  @P0 BRA `(.L_x_13) ;  /* 0x00000000007c0947 */ /* 0x000fea0003800000 */
[----:B------:R-:W-:-:S05]  /*0dc0*/  LOP3.LUT R3, R7, 0x7fffffff, RZ, 0xc0, !PT ;  /* 0x7fffffff07037812 */ /* 0x000fca00078ec0ff */
[----:B------:R-:W-:-:S05]  /*0dd0*/  VIADD R4, R3, 0xffffffff ;  /* 0xffffffff03047836 */ /* 0x000fca0000000000 */
[----:B------:R-:W-:-:S13]  /*0de0*/  ISETP.GE.U32.AND P0, PT, R4, 0x7fefffff, PT ;  /* 0x7fefffff0400780c */ /* 0x000fda0003f06070 */
[----:B------:R-:W-:Y:S01]  /*0df0*/  @P0 LOP3.LUT R11, R7, 0x7ff00000, RZ, 0x3c, !PT ;  /* 0x7ff00000070b0812 */ /* 0x000fe200078e3cff */
[----:B------:R-:W-:Y:S01]  /*0e00*/  @P0 IMAD.MOV.U32 R10, RZ, RZ, RZ ;  /* 0x000000ffff0a0224 */ /* 0x000fe200078e00ff */
[----:B------:R-:W-:Y:S06]  /*0e10*/  @P0 BRA `(.L_x_14) ;  /* 0x00000000006c0947 */ /* 0x000fec0003800000 */
[----:B------:R-:W-:-:S13]  /*0e20*/  ISETP.GE.U32.AND P0, PT, R3, 0x1000001, PT ;  /* 0x010000010300780c */ /* 0x000fda0003f06070 */
[----:B------:R-:W-:Y:S05]  /*0e30*/  @!P0 BRA `(.L_x_15) ;  /* 0x0000000000348947 */ /* 0x000fea0003800000 */
[----:B------:R-:W-:Y:S02]  /*0e40*/  VIADD R11, R7, 0xc0200000 ;  /* 0xc0200000070b7836 */ /* 0x000fe40000000000 */
[----:B------:R-:W-:Y:S02]  /*0e50*/  IMAD.MOV.U32 R10, RZ, RZ, R6 ;  /* 0x000000ffff0a7224 */ /* 0x000fe400078e0006 */
[----:B------:R-:W0:Y:S04]  /*0e60*/  MUFU.RCP64H R13, R11 ;  /* 0x0000000b000d7308 */ /* 0x000e280000001800 */
[----:B0-----:R-:W-:-:S08]  /*0e70*/  DFMA R14, -R10, R12, 1 ;  /* 0x3ff000000a0e742b */ /* 0x001fd0000000010c */
[----:B------:R-:W-:-:S08]  /*0e80*/  DFMA R14, R14, R14, R14 ;  /* 0x0000000e0e0e722b */ /* 0x000fd0000000000e */
[----:B------:R-:W-:-:S08]  /*0e90*/  DFMA R14, R12, R14, R12 ;  /* 0x0000000e0c0e722b */ /* 0x000fd0000000000c */
[----:B------:R-:W-:-:S08]  /*0ea0*/  DFMA R12, -R10, R14, 1 ;  /* 0x3ff000000a0c742b */ /* 0x000fd0000000010e */
[----:B------:R-:W-:-:S08]  /*0eb0*/  DFMA R12, R14, R12, R14 ;  /* 0x0000000c0e0c722b */ /* 0x000fd0000000000e */
[----:B------:R-:W-:-:S08]  /*0ec0*/  DMUL R12, R12, 2.2250738585072013831e-308 ;  /* 0x001000000c0c7828 */ /* 0x000fd00000000000 */
[----:B------:R-:W-:-:S08]  /*0ed0*/  DFMA R6, -R6, R12, 1 ;  /* 0x3ff000000606742b */ /* 0x000fd0000000010c */
[----:B------:R-:W-:-:S08]  /*0ee0*/  DFMA R6, R6, R6, R6 ;  /* 0x000000060606722b */ /* 0x000fd00000000006 */
[----:B------:R-:W-:Y:S01]  /*0ef0*/  DFMA R10, R12, R6, R12 ;  /* 0x000000060c0a722b */ /* 0x000fe2000000000c */
[----:B------:R-:W-:Y:S10]  /*0f00*/  BRA `(.L_x_14) ;  /* 0x0000000000307947 */ /* 0x000ff40003800000 */
.L_x_15:
[----:B------:R-:W-:Y:S01]  /*0f10*/  DMUL R6, R6, 8.11296384146066816958e+31 ;  /* 0x4690000006067828 */ /* 0x000fe20000000000 */
[----:B------:R-:W-:-:S05]  /*0f20*/  MOV R10, R12 ;  /* 0x0000000c000a7202 */ /* 0x000fca0000000f00 */
[----:B------:R-:W0:Y:S02]  /*0f30*/  MUFU.RCP64H R11, R7 ;  /* 0x00000007000b7308 */ /* 0x000e240000001800 */
[----:B0-----:R-:W-:-:S08]  /*0f40*/  DFMA R12, -R6, R10, 1 ;  /* 0x3ff00000060c742b */ /* 0x001fd0000000010a */
[----:B------:R-:W-:-:S08]  /*0f50*/  DFMA R12, R12, R12, R12 ;  /* 0x0000000c0c0c722b */ /* 0x000fd0000000000c */
[----:B------:R-:W-:-:S08]  /*0f60*/  DFMA R12, R10, R12, R10 ;  /* 0x0000000c0a0c722b */ /* 0x000fd0000000000a */
[----:B------:R-:W-:-:S08]  /*0f70*/  DFMA R10, -R6, R12, 1 ;  /* 0x3ff00000060a742b */ /* 0x000fd0000000010c */
[----:B------:R-:W-:-:S08]  /*0f80*/  DFMA R10, R12, R10, R12 ;  /* 0x0000000a0c0a722b */ /* 0x000fd0000000000c */
[----:B------:R-:W-:Y:S01]  /*0f90*/  DMUL R10, R10, 8.11296384146066816958e+31 ;  /* 0x469000000a0a7828 */ /* 0x000fe20000000000 */
[----:B------:R-:W-:Y:S10]  /*0fa0*/  BRA `(.L_x_14) ;  /* 0x0000000000087947 */ /* 0x000ff40003800000 */
.L_x_13:
[----:B------:R-:W-:Y:S01]  /*0fb0*/  LOP3.LUT R11, R7, 0x80000, RZ, 0xfc, !PT ;  /* 0x00080000070b7812 */ /* 0x000fe200078efcff */
[----:B------:R-:W-:-:S07]  /*0fc0*/  IMAD.MOV.U32 R10, RZ, RZ, R6 ;  /* 0x000000ffff0a7224 */ /* 0x000fce00078e0006 */
.L_x_14:
[----:B------:R-:W-:-:S04]  /*0fd0*/  IMAD.MOV.U32 R3, RZ, RZ, 0x0 ;  /* 0x00000000ff037424 */ /* 0x000fc800078e00ff */
[----:B------:R-:W-:Y:S05]  /*0fe0*/  RET.REL.NODEC R2 `(_Z13parallel_initPfiiffffff) ;  /* 0xfffffff002047950 */ /* 0x000fea0003c3ffff */
        .weak           $__internal_1_$__cuda_sm20_div_rn_f64_full
        .type           $__internal_1_$__cuda_sm20_div_rn_f64_full,@function
        .size           $__internal_1_$__cuda_sm20_div_rn_f64_full,(.L_x_23 - $__internal_1_$__cuda_sm20_div_rn_f64_full)
$__internal_1_$__cuda_sm20_div_rn_f64_full:
[C---:B------:R-:W-:Y:S01]  /*0ff0*/  FSETP.GEU.AND P0, PT, |R9|.reuse, 1.469367938527859385e-39, PT ;  /* 0x001000000900780b */ /* 0x040fe20003f0e200 */
[--C-:B------:R-:W-:Y:S01]  /*1000*/  IMAD.MOV.U32 R14, RZ, RZ, R10.reuse ;  /* 0x000000ffff0e7224 */ /* 0x100fe200078e000a */
[----:B------:R-:W-:Y:S01]  /*1010*/  LOP3.LUT R12, R9, 0x800fffff, RZ, 0xc0, !PT ;  /* 0x800fffff090c7812 */ /* 0x000fe200078ec0ff */
[----:B------:R-:W-:Y:S01]  /*1020*/  IMAD.MOV.U32 R15, RZ, RZ, R9 ;  /* 0x000000ffff0f7224 */ /* 0x000fe200078e0009 */
[C---:B------:R-:W-:Y:S01]  /*1030*/  FSETP.GEU.AND P2, PT, |R17|.reuse, 1.469367938527859385e-39, PT ;  /* 0x001000001100780b */ /* 0x040fe20003f4e200 */
[----:B------:R-:W-:Y:S01]  /*1040*/  BSSY.RECONVERGENT B1, `(.L_x_16) ;  /* 0x0000054000017945 */ /* 0x000fe20003800200 */
[----:B------:R-:W-:Y:S01]  /*1050*/  LOP3.LUT R13, R12, 0x3ff00000, RZ, 0xfc, !PT ;  /* 0x3ff000000c0d7812 */ /* 0x000fe200078efcff */
[----:B------:R-:W-:Y:S01]  /*1060*/  IMAD.MOV.U32 R12, RZ, RZ, R10 ;  /* 0x000000ffff0c7224 */ /* 0x000fe200078e000a */
[----:B------:R-:W-:Y:S01]  /*1070*/  LOP3.LUT R6, R17, 0x7ff00000, RZ, 0xc0, !PT ;  /* 0x7ff0000011067812 */ /* 0x000fe200078ec0ff */
[----:B------:R-:W-:Y:S01]  /*1080*/  IMAD.MOV.U32 R10, RZ, RZ, 0x1 ;  /* 0x00000001ff0a7424 */ /* 0x000fe200078e00ff */
[----:B------:R-:W-:-:S03]  /*1090*/  LOP3.LUT R9, R9, 0x7ff00000, RZ, 0xc0, !PT ;  /* 0x7ff0000009097812 */ /* 0x000fc600078ec0ff */
[----:B------:R-:W-:Y:S01]  /*10a0*/  @!P0 DMUL R12, R14, 8.98846567431157953865e+307 ;  /* 0x7fe000000e0c8828 */ /* 0x000fe20000000000 */
[C---:B------:R-:W-:Y:S01]  /*10b0*/  ISETP.GE.U32.AND P1, PT, R6.reuse, R9, PT ;  /* 0x000000090600720c */ /* 0x040fe20003f26070 */
[----:B------:R-:W-:Y:S02]  /*10c0*/  IMAD.MOV.U32 R24, RZ, RZ, R6 ;  /* 0x000000ffff187224 */ /* 0x000fe400078e0006 */
[----:B------:R-:W-:Y:S02]  /*10d0*/  @!P2 LOP3.LUT R7, R15, 0x7ff00000, RZ, 0xc0, !PT ;  /* 0x7ff000000f07a812 */ /* 0x000fe400078ec0ff */
[----:B------:R-:W0:Y:S02]  /*10e0*/  MUFU.RCP64H R11, R13 ;  /* 0x0000000d000b7308 */ /* 0x000e240000001800 */
[----:B------:R-:W-:Y:S01]  /*10f0*/  @!P2 ISETP.GE.U32.AND P3, PT, R6, R7, PT ;  /* 0x000000070600a20c */ /* 0x000fe20003f66070 */
[----:B------:R-:W-:Y:S01]  /*1100*/  IMAD.MOV.U32 R7, RZ, RZ, 0x1ca00000 ;  /* 0x1ca00000ff077424 */ /* 0x000fe200078e00ff */
[----:B------:R-:W-:-:S04]  /*1110*/  @!P0 LOP3.LUT R9, R13, 0x7ff00000, RZ, 0xc0, !PT ;  /* 0x7ff000000d098812 */ /* 0x000fc800078ec0ff */
[----:B------:R-:W-:Y:S01]  /*1120*/  @!P2 SEL R21, R7, 0x63400000, !P3 ;  /* 0x634000000715a807 */ /* 0x000fe20005800000 */
[----:B------:R-:W-:-:S03]  /*1130*/  VIADD R26, R9, 0xffffffff ;  /* 0xffffffff091a7836 */ /* 0x000fc60000000000 */
[----:B------:R-:W-:-:S04]  /*1140*/  @!P2 LOP3.LUT R22, R21, 0x80000000, R17, 0xf8, !PT ;  /* 0x800000001516a812 */ /* 0x000fc800078ef811 */
[----:B------:R-:W-:Y:S01]  /*1150*/  @!P2 LOP3.LUT R23, R22, 0x100000, RZ, 0xfc, !PT ;  /* 0x001000001617a812 */ /* 0x000fe200078efcff */
[----:B0-----:R-:W-:Y:S01]  /*1160*/  DFMA R18, R10, -R12, 1 ;  /* 0x3ff000000a12742b */ /* 0x001fe2000000080c */
[----:B------:R-:W-:-:S07]  /*1170*/  @!P2 IMAD.MOV.U32 R22, RZ, RZ, RZ ;  /* 0x000000ffff16a224 */ /* 0x000fce00078e00ff */
[----:B------:R-:W-:-:S08]  /*1180*/  DFMA R18, R18, R18, R18 ;  /* 0x000000121212722b */ /* 0x000fd00000000012 */
[----:B------:R-:W-:Y:S01]  /*1190*/  DFMA R18, R10, R18, R10 ;  /* 0x000000120a12722b */ /* 0x000fe2000000000a */
[----:B------:R-:W-:Y:S02]  /*11a0*/  SEL R11, R7, 0x63400000, !P1 ;  /* 0x63400000070b7807 */ /* 0x000fe40004800000 */
[----:B------:R-:W-:Y:S02]  /*11b0*/  MOV R10, R16 ;  /* 0x00000010000a7202 */ /* 0x000fe40000000f00 */
[----:B------:R-:W-:-:S03]  /*11c0*/  LOP3.LUT R11, R11, 0x800fffff, R17, 0xf8, !PT ;  /* 0x800fffff0b0b7812 */ /* 0x000fc600078ef811 */
[----:B------:R-:W-:-:S03]  /*11d0*/  DFMA R20, R18, -R12, 1 ;  /* 0x3ff000001214742b */ /* 0x000fc6000000080c */
[----:B------:R-:W-:-:S05]  /*11e0*/  @!P2 DFMA R10, R10, 2, -R22 ;  /* 0x400000000a0aa82b */ /* 0x000fca0000000816 */
[----:B------:R-:W-:-:S05]  /*11f0*/  DFMA R20, R18, R20, R18 ;  /* 0x000000141214722b */ /* 0x000fca0000000012 */
[----:B------:R-:W-:-:S03]  /*1200*/  @!P2 LOP3.LUT R24, R11, 0x7ff00000, RZ, 0xc0, !PT ;  /* 0x7ff000000b18a812 */ /* 0x000fc600078ec0ff */
[----:B------:R-:W-:Y:S02]  /*1210*/  DMUL R18, R20, R10 ;  /* 0x0000000a14127228 */ /* 0x000fe40000000000 */
[----:B------:R-:W-:-:S05]  /*1220*/  VIADD R25, R24, 0xffffffff ;  /* 0xffffffff18197836 */ /* 0x000fca0000000000 */
[----:B------:R-:W-:Y:S01]  /*1230*/  ISETP.GT.U32.AND P0, PT, R25, 0x7feffffe, PT ;  /* 0x7feffffe1900780c */ /* 0x000fe20003f04070 */
[----:B------:R-:W-:-:S03]  /*1240*/  DFMA R22, R18, -R12, R10 ;  /* 0x8000000c1216722b */ /* 0x000fc6000000000a */
[----:B------:R-:W-:-:S05]  /*1250*/  ISETP.GT.U32.OR P0, PT, R26, 0x7feffffe, P0 ;  /* 0x7feffffe1a00780c */ /* 0x000fca0000704470 */
[----:B------:R-:W-:-:S08]  /*1260*/  DFMA R22, R20, R22, R18 ;  /* 0x000000161416722b */ /* 0x000fd00000000012 */
[----:B------:R-:W-:Y:S05]  /*1270*/  @P0 BRA `(.L_x_17) ;  /* 0x00000000006c0947 */ /* 0x000fea0003800000 */
[----:B------:R-:W-:Y:S01]  /*1280*/  LOP3.LUT R17, R15, 0x7ff00000, RZ, 0xc0, !PT ;  /* 0x7ff000000f117812 */ /* 0x000fe200078ec0ff */
[----:B------:R-:W-:-:S03]  /*1290*/  IMAD.MOV.U32 R16, RZ, RZ, RZ ;  /* 0x000000ffff107224 */ /* 0x000fc600078e00ff */
[CC--:B------:R-:W-:Y:S02]  /*12a0*/  VIADDMNMX R9, R6.reuse, -R17.reuse, 0xb9600000, !PT ;  /* 0xb960000006097446 */ /* 0x0c0fe40007800911 */
[----:B------:R-:W-:Y:S02]  /*12b0*/  ISETP.GE.U32.AND P0, PT, R6, R17, PT ;  /* 0x000000110600720c */ /* 0x000fe40003f06070 */
[----:B------:R-:W-:Y:S02]  /*12c0*/  VIMNMX R9, PT, PT, R9, 0x46a00000, PT ;  /* 0x46a0000009097848 */ /* 0x000fe40003fe0100 */
[----:B------:R-:W-:-:S05]  /*12d0*/  SEL R6, R7, 0x63400000, !P0 ;  /* 0x6340000007067807 */ /* 0x000fca0004000000 */
[----:B------:R-:W-:-:S04]  /*12e0*/  IMAD.IADD R9, R9, 0x1, -R6 ;  /* 0x0000000109097824 */ /* 0x000fc800078e0a06 */
[----:B------:R-:W-:-:S06]  /*12f0*/  VIADD R17, R9, 0x7fe00000 ;  /* 0x7fe0000009117836 */ /* 0x000fcc0000000000 */
[----:B------:R-:W-:-:S10]  /*1300*/  DMUL R6, R22, R16 ;  /* 0x0000001016067228 */ /* 0x000fd40000000000 */
[----:B------:R-:W-:-:S13]  /*1310*/  FSETP.GTU.AND P0, PT, |R7|, 1.469367938527859385e-39, PT ;  /* 0x001000000700780b */ /* 0x000fda0003f0c200 */
[----:B------:R-:W-:Y:S05]  /*1320*/  @P0 BRA `(.L_x_18) ;  /* 0x0000000000940947 */ /* 0x000fea0003800000 */
[----:B------:R-:W-:Y:S01]  /*1330*/  DFMA R10, R22, -R12, R10 ;  /* 0x8000000c160a722b */ /* 0x000fe2000000000a */
[----:B------:R-:W-:-:S09]  /*1340*/  MOV R16, RZ ;  /* 0x000000ff00107202 */ /* 0x000fd20000000f00 */
[C---:B------:R-:W-:Y:S02]  /*1350*/  FSETP.NEU.AND P0, PT, R11.reuse, RZ, PT ;  /* 0x000000ff0b00720b */ /* 0x040fe40003f0d000 */
[----:B------:R-:W-:-:S04]  /*1360*/  LOP3.LUT R15, R11, 0x80000000, R15, 0x48, !PT ;  /* 0x800000000b0f7812 */ /* 0x000fc800078e480f */
[----:B------:R-:W-:-:S07]  /*1370*/  LOP3.LUT R17, R15, R17, RZ, 0xfc, !PT ;  /* 0x000000110f117212 */ /* 0x000fce00078efcff */
[----:B------:R-:W-:Y:S05]  /*1380*/  @!P0 BRA `(.L_x_18) ;  /* 0x00000000007c8947 */ /* 0x000fea0003800000 */
[----:B------:R-:W-:Y:S01]  /*1390*/  IMAD.MOV R11, RZ, RZ, -R9 ;  /* 0x000000ffff0b7224 */ /* 0x000fe200078e0a09 */
[----:B------:R-:W-:Y:S01]  /*13a0*/  DMUL.RP R16, R22, R16 ;  /* 0x0000001016107228 */ /* 0x000fe20000008000 */
[----:B------:R-:W-:Y:S01]  /*13b0*/  IMAD.MOV.U32 R10, RZ, RZ, RZ ;  /* 0x000000ffff0a7224 */ /* 0x000fe200078e00ff */
[----:B------:R-:W-:-:S05]  /*13c0*/  IADD3 R9, PT, PT, -R9, -0x43300000, RZ ;  /* 0xbcd0000009097810 */ /* 0x000fca0007ffe1ff */
[----:B------:R-:W-:-:S03]  /*13d0*/  DFMA R10, R6, -R10, R22 ;  /* 0x8000000a060a722b */ /* 0x000fc60000000016 */
[----:B------:R-:W-:-:S07]  /*13e0*/  LOP3.LUT R15, R17, R15, RZ, 0x3c, !PT ;  /* 0x0000000f110f7212 */ /* 0x000fce00078e3cff */
[----:B------:R-:W-:-:S04]  /*13f0*/  FSETP.NEU.AND P0, PT, |R11|, R9, PT ;  /* 0x000000090b00720b */ /* 0x000fc80003f0d200 */
[----:B------:R-:W-:Y:S02]  /*1400*/  FSEL R6, R16, R6, !P0 ;  /* 0x0000000610067208 */ /* 0x000fe40004000000 */
[----:B------:R-:W-:Y:S01]  /*1410*/  FSEL R7, R15, R7, !P0 ;  /* 0x000000070f077208 */ /* 0x000fe20004000000 */
[----:B------:R-:W-:Y:S06]  /*1420*/  BRA `(.L_x_18) ;  /* 0x0000000000547947 */ /* 0x000fec0003800000 */
.L_x_17:
[----:B------:R-:W-:-:S14]  /*1430*/  DSETP.NAN.AND P0, PT, R16, R16, PT ;  /* 0x000000101000722a */ /* 0x000fdc0003f08000 */
[----:B------:R-:W-:Y:S05]  /*1440*/  @P0 BRA `(.L_x_19) ;  /* 0x0000000000440947 */ /* 0x000fea0003800000 */
[----:B------:R-:W-:-:S14]  /*1450*/  DSETP.NAN.AND P0, PT, R14, R14, PT ;  /* 0x0000000e0e00722a */ /* 0x000fdc0003f08000 */
[----:B------:R-:W-:Y:S05]  /*1460*/  @P0 BRA `(.L_x_20) ;  /* 0x0000000000300947 */ /* 0x000fea0003800000 */
[----:B------:R-:W-:Y:S01]  /*1470*/  ISETP.NE.AND P0, PT, R24, R9, PT ;  /* 0x000000091800720c */ /* 0x000fe20003f05270 */
[----:B------:R-:W-:Y:S02]  /*1480*/  IMAD.MOV.U32 R6, RZ, RZ, 0x0 ;  /* 0x00000000ff067424 */ /* 0x000fe400078e00ff */
[----:B------:R-:W-:-:S10]  /*1490*/  IMAD.MOV.U32 R7, RZ, RZ, -0x80000 ;  /* 0xfff80000ff077424 */ /* 0x000fd400078e00ff */
[----:B------:R-:W-:Y:S05]  /*14a0*/  @!P0 BRA `(.L_x_18) ;  /* 0x0000000000348947 */ /* 0x000fea0003800000 */
[----:B------:R-:W-:Y:S02]  /*14b0*/  ISETP.NE.AND P0, PT, R24, 0x7ff00000, PT ;  /* 0x7ff000001800780c */ /* 0x000fe40003f05270 */
[----:B------:R-:W-:Y:S02]  /*14c0*/  LOP3.LUT R7, R17, 0x80000000, R15, 0x48, !PT ;  /* 0x8000000011077812 */ /* 0x000fe400078e480f */
[----:B------:R-:W-:-:S13]  /*14d0*/  ISETP.EQ.OR P0, PT, R9, RZ, !P0 ;  /* 0x000000ff0900720c */ /* 0x000fda0004702670 */
[----:B------:R-:W-:Y:S01]  /*14e0*/  @P0 LOP3.LUT R9, R7, 0x7ff00000, RZ, 0xfc, !PT ;  /* 0x7ff0000007090812 */ /* 0x000fe200078efcff */
[----:B------:R-:W-:Y:S02]  /*14f0*/  @!P0 IMAD.MOV.U32 R6, RZ, RZ, RZ ;  /* 0x000000ffff068224 */ /* 0x000fe400078e00ff */
[----:B------:R-:W-:Y:S02]  /*1500*/  @P0 IMAD.MOV.U32 R6, RZ, RZ, RZ ;  /* 0x000000ffff060224 */ /* 0x000fe400078e00ff */
[----:B------:R-:W-:Y:S01]  /*1510*/  @P0 IMAD.MOV.U32 R7, RZ, RZ, R9 ;  /* 0x000000ffff070224 */ /* 0x000fe200078e0009 */
[----:B------:R-:W-:Y:S06]  /*1520*/  BRA `(.L_x_18) ;  /* 0x0000000000147947 */ /* 0x000fec0003800000 */
.L_x_20:
[----:B------:R-:W-:Y:S02]  /*1530*/  LOP3.LUT R7, R15, 0x80000, RZ, 0xfc, !PT ;  /* 0x000800000f077812 */ /* 0x000fe400078efcff */
[----:B------:R-:W-:Y:S01]  /*1540*/  MOV R6, R14 ;  /* 0x0000000e00067202 */ /* 0x000fe20000000f00 */
[----:B------:R-:W-:Y:S06]  /*1550*/  BRA `(.L_x_18) ;  /* 0x0000000000087947 */ /* 0x000fec0003800000 */
.L_x_19:
[----:B------:R-:W-:Y:S01]  /*1560*/  LOP3.LUT R7, R17, 0x80000, RZ, 0xfc, !PT ;  /* 0x0008000011077812 */ /* 0x000fe200078efcff */
[----:B------:R-:W-:-:S07]  /*1570*/  IMAD.MOV.U32 R6, RZ, RZ, R16 ;  /* 0x000000ffff067224 */ /* 0x000fce00078e0010 */
.L_x_18:
[----:B------:R-:W-:Y:S05]  /*1580*/  BSYNC.RECONVERGENT B1 ;  /* 0x0000000000017941 */ /* 0x000fea0003800200 */
.L_x_16:
[----:B------:R-:W-:Y:S02]  /*1590*/  IMAD.MOV.U32 R10, RZ, RZ, R6 ;  /* 0x000000ffff0a7224 */ /* 0x000fe400078e0006 */
[----:B------:R-:W-:Y:S02]  /*15a0*/  IMAD.MOV.U32 R11, RZ, RZ, R7 ;  /* 0x000000ffff0b7224 */ /* 0x000fe400078e0007 */
[----:B------:R-:W-:Y:S02]  /*15b0*/  IMAD.MOV.U32 R6, RZ, RZ, R4 ;  /* 0x000000ffff067224 */ /* 0x000fe400078e0004 */
[----:B------:R-:W-:-:S04]  /*15c0*/  IMAD.MOV.U32 R7, RZ, RZ, 0x0 ;  /* 0x00000000ff077424 */ /* 0x000fc800078e00ff */
[----:B------:R-:W-:Y:S05]  /*15d0*/  RET.REL.NODEC R6 `(_Z13parallel_initPfiiffffff) ;  /* 0xffffffe806887950 */ /* 0x000fea0003c3ffff */
.L_x_21:
        /* <DEDUP_REMOVED lines=10> */
.L_x_23:


//--------------------- .nv.shared.reserved.0     --------------------------
	.section	.nv.shared.reserved.0,"aw",@nobits
	.weak		__nv_reservedSMEM_offset_0_alias
	.size		__nv_reservedSMEM_offset_0_alias, 0, 64
	.other		__nv_reservedSMEM_offset_0_alias,@"STO_CUDA_RESERVED_SHARED STV_DEFAULT"
__nv_reservedSMEM_offset_0_alias:
	.zero		0
	.zero		64


//--------------------- .nv.constant0._Z17update_left_rightiiPf --------------------------
	.section	.nv.constant0._Z17update_left_rightiiPf,"a",@progbits
	.sectionflags	@""
	.align	4
.nv.constant0._Z17update_left_rightiiPf:
	.zero		912


//--------------------- .nv.constant0._Z14update_up_downiiPf --------------------------
	.section	.nv.constant0._Z14update_up_downiiPf,"a",@progbits
	.sectionflags	@""
	.align	4
.nv.constant0._Z14update_up_downiiPf:
	.zero		912


//--------------------- .nv.constant0._Z13parallel_initPfiiffffff --------------------------
	.section	.nv.constant0._Z13parallel_initPfiiffffff,"a",@progbits
	.sectionflags	@""
	.align	4
.nv.constant0._Z13parallel_initPfiiffffff:
	.zero		936


//--------------------- SYMBOLS --------------------------

	.type		.nv.reservedSmem.offset0,@object
	.size		.nv.reservedSmem.offset0,0x4
